//
// Generated by NVIDIA NVVM Compiler
//
// Compiler Build ID: CL-36424714
// Cuda compilation tools, release 13.0, V13.0.88
// Based on NVVM 20.0.0
//

.version 9.0
.target sm_100
.address_size 64

	// .globl	_Z18_warpSoftmaxKernelPfS_iii
// _ZZ18_warpSoftmaxKernelPfS_iiiE9max_total has been demoted
// _ZZ18_warpSoftmaxKernelPfS_iiiE9sum_total has been demoted
// _ZZ19_blockSoftmaxKernelILi1024EEvPfS0_iiiE12temp_storage has been demoted
// _ZZ19_blockSoftmaxKernelILi1024EEvPfS0_iiiE8md_total has been demoted
.global .align 1 .b8 _ZN34_INTERNAL_f797c7a4_4_k_cu_93dd87b44cuda3std3__45__cpo5beginE[1];
.global .align 1 .b8 _ZN34_INTERNAL_f797c7a4_4_k_cu_93dd87b44cuda3std3__45__cpo3endE[1];
.global .align 1 .b8 _ZN34_INTERNAL_f797c7a4_4_k_cu_93dd87b44cuda3std3__45__cpo6cbeginE[1];
.global .align 1 .b8 _ZN34_INTERNAL_f797c7a4_4_k_cu_93dd87b44cuda3std3__45__cpo4cendE[1];
.global .align 1 .b8 _ZN34_INTERNAL_f797c7a4_4_k_cu_93dd87b44cuda3std3__45__cpo6rbeginE[1];
.global .align 1 .b8 _ZN34_INTERNAL_f797c7a4_4_k_cu_93dd87b44cuda3std3__45__cpo4rendE[1];
.global .align 1 .b8 _ZN34_INTERNAL_f797c7a4_4_k_cu_93dd87b44cuda3std3__45__cpo7crbeginE[1];
.global .align 1 .b8 _ZN34_INTERNAL_f797c7a4_4_k_cu_93dd87b44cuda3std3__45__cpo5crendE[1];
.global .align 1 .b8 _ZN34_INTERNAL_f797c7a4_4_k_cu_93dd87b44cuda3std3__436_GLOBAL__N__f797c7a4_4_k_cu_93dd87b46ignoreE[1];
.global .align 1 .b8 _ZN34_INTERNAL_f797c7a4_4_k_cu_93dd87b44cuda3std3__419piecewise_constructE[1];
.global .align 1 .b8 _ZN34_INTERNAL_f797c7a4_4_k_cu_93dd87b44cuda3std3__48in_placeE[1];
.global .align 1 .b8 _ZN34_INTERNAL_f797c7a4_4_k_cu_93dd87b44cuda3std3__420unreachable_sentinelE[1];
.global .align 1 .b8 _ZN34_INTERNAL_f797c7a4_4_k_cu_93dd87b44cuda3std6ranges3__45__cpo4swapE[1];
.global .align 1 .b8 _ZN34_INTERNAL_f797c7a4_4_k_cu_93dd87b44cuda3std6ranges3__45__cpo9iter_moveE[1];
.global .align 1 .b8 _ZN34_INTERNAL_f797c7a4_4_k_cu_93dd87b44cuda3std6ranges3__45__cpo5beginE[1];
.global .align 1 .b8 _ZN34_INTERNAL_f797c7a4_4_k_cu_93dd87b44cuda3std6ranges3__45__cpo3endE[1];
.global .align 1 .b8 _ZN34_INTERNAL_f797c7a4_4_k_cu_93dd87b44cuda3std6ranges3__45__cpo6cbeginE[1];
.global .align 1 .b8 _ZN34_INTERNAL_f797c7a4_4_k_cu_93dd87b44cuda3std6ranges3__45__cpo4cendE[1];
.global .align 1 .b8 _ZN34_INTERNAL_f797c7a4_4_k_cu_93dd87b44cuda3std6ranges3__45__cpo7advanceE[1];
.global .align 1 .b8 _ZN34_INTERNAL_f797c7a4_4_k_cu_93dd87b44cuda3std6ranges3__45__cpo9iter_swapE[1];
.global .align 1 .b8 _ZN34_INTERNAL_f797c7a4_4_k_cu_93dd87b44cuda3std6ranges3__45__cpo4nextE[1];
.global .align 1 .b8 _ZN34_INTERNAL_f797c7a4_4_k_cu_93dd87b44cuda3std6ranges3__45__cpo4prevE[1];
.global .align 1 .b8 _ZN34_INTERNAL_f797c7a4_4_k_cu_93dd87b44cuda3std6ranges3__45__cpo4dataE[1];
.global .align 1 .b8 _ZN34_INTERNAL_f797c7a4_4_k_cu_93dd87b44cuda3std6ranges3__45__cpo5cdataE[1];
.global .align 1 .b8 _ZN34_INTERNAL_f797c7a4_4_k_cu_93dd87b44cuda3std6ranges3__45__cpo4sizeE[1];
.global .align 1 .b8 _ZN34_INTERNAL_f797c7a4_4_k_cu_93dd87b44cuda3std6ranges3__45__cpo5ssizeE[1];
.global .align 1 .b8 _ZN34_INTERNAL_f797c7a4_4_k_cu_93dd87b44cuda3std6ranges3__45__cpo8distanceE[1];
.global .align 1 .b8 _ZN34_INTERNAL_f797c7a4_4_k_cu_93dd87b46thrust24THRUST_300001_SM_1000_NS6system6detail10sequential3seqE[1];

.visible .entry _Z18_warpSoftmaxKernelPfS_iii(
	.param .u64 .ptr .align 1 _Z18_warpSoftmaxKernelPfS_iii_param_0,
	.param .u64 .ptr .align 1 _Z18_warpSoftmaxKernelPfS_iii_param_1,
	.param .u32 _Z18_warpSoftmaxKernelPfS_iii_param_2,
	.param .u32 _Z18_warpSoftmaxKernelPfS_iii_param_3,
	.param .u32 _Z18_warpSoftmaxKernelPfS_iii_param_4
)
{
	.local .align 16 .b8 	__local_depot0[128];
	.reg .b64 	%SP;
	.reg .b64 	%SPL;
	.reg .pred 	%p<73>;
	.reg .b32 	%r<189>;
	.reg .b32 	%f<309>;
	.reg .b64 	%rd<70>;
	// demoted variable
	.shared .align 4 .b8 _ZZ18_warpSoftmaxKernelPfS_iiiE9max_total[128];
	// demoted variable
	.shared .align 4 .b8 _ZZ18_warpSoftmaxKernelPfS_iiiE9sum_total[128];
	mov.u64 	%SPL, __local_depot0;
	ld.param.u64 	%rd27, [_Z18_warpSoftmaxKernelPfS_iii_param_0];
	ld.param.u32 	%r103, [_Z18_warpSoftmaxKernelPfS_iii_param_2];
	ld.param.u32 	%r101, [_Z18_warpSoftmaxKernelPfS_iii_param_3];
	ld.param.u32 	%r102, [_Z18_warpSoftmaxKernelPfS_iii_param_4];
	cvta.to.global.u64 	%rd1, %rd27;
	add.u64 	%rd2, %SPL, 0;
	mov.u32 	%r104, %ctaid.x;
	mov.u32 	%r105, %ntid.y;
	mov.u32 	%r1, %tid.y;
	mad.lo.s32 	%r2, %r104, %r105, %r1;
	div.s32 	%r3, %r103, %r101;
	rem.s32 	%r4, %r2, %r102;
	sub.s32 	%r106, %r2, %r4;
	mul.lo.s32 	%r5, %r106, %r101;
	add.s32 	%r6, %r5, %r4;
	setp.ge.s32 	%p2, %r2, %r3;
	mov.f32 	%f299, 0fFF7FFFFF;
	@%p2 bra 	$L__BB0_20;
	mov.u32 	%r7, %tid.x;
	setp.ge.u32 	%p3, %r7, %r101;
	@%p3 bra 	$L__BB0_20;
	not.b32 	%r108, %r7;
	add.s32 	%r8, %r101, %r108;
	shr.u32 	%r109, %r8, 5;
	add.s32 	%r9, %r109, 1;
	and.b32  	%r10, %r9, 3;
	setp.lt.u32 	%p4, %r8, 96;
	mov.b32 	%r161, 0;
	mov.u32 	%r163, %r7;
	@%p4 bra 	$L__BB0_5;
	mad.lo.s32 	%r110, %r7, %r102, %r4;
	add.s32 	%r167, %r110, %r5;
	and.b32  	%r111, %r9, 268435452;
	neg.s32 	%r166, %r111;
	add.s32 	%r112, %r7, 64;
	mad.lo.s32 	%r165, %r102, %r112, %r6;
	add.s32 	%r113, %r7, 96;
	mad.lo.s32 	%r164, %r102, %r113, %r6;
	add.s32 	%r114, %r7, 32;
	mad.lo.s32 	%r162, %r102, %r114, %r6;
	mov.u64 	%rd63, %rd2;
	mov.u32 	%r163, %r7;
$L__BB0_4:
	and.b32  	%r161, %r9, 268435452;
	mul.wide.u32 	%rd29, %r167, 4;
	add.s64 	%rd30, %rd1, %rd29;
	ld.global.nc.f32 	%f34, [%rd30];
	mul.wide.u32 	%rd31, %r162, 4;
	add.s64 	%rd32, %rd1, %rd31;
	ld.global.nc.f32 	%f35, [%rd32];
	mul.wide.u32 	%rd33, %r165, 4;
	add.s64 	%rd34, %rd1, %rd33;
	ld.global.nc.f32 	%f36, [%rd34];
	mul.wide.u32 	%rd35, %r164, 4;
	add.s64 	%rd36, %rd1, %rd35;
	ld.global.nc.f32 	%f37, [%rd36];
	st.local.v4.f32 	[%rd63], {%f34, %f35, %f36, %f37};
	shl.b32 	%r115, %r102, 7;
	add.s32 	%r167, %r167, %r115;
	add.s32 	%r166, %r166, 4;
	add.s32 	%r165, %r165, %r115;
	add.s32 	%r164, %r164, %r115;
	add.s32 	%r163, %r163, 128;
	add.s32 	%r162, %r162, %r115;
	add.s64 	%rd63, %rd63, 16;
	setp.eq.s32 	%p5, %r166, 0;
	@%p5 bra 	$L__BB0_5;
	bra.uni 	$L__BB0_4;
$L__BB0_5:
	setp.eq.s32 	%p6, %r10, 0;
	@%p6 bra 	$L__BB0_8;
	mul.wide.u32 	%rd37, %r161, 4;
	add.s64 	%rd62, %rd2, %rd37;
	neg.s32 	%r159, %r10;
$L__BB0_7:
	.pragma "nounroll";
	mad.lo.s32 	%r116, %r163, %r102, %r6;
	mul.wide.u32 	%rd38, %r116, 4;
	add.s64 	%rd39, %rd1, %rd38;
	ld.global.nc.f32 	%f38, [%rd39];
	st.local.f32 	[%rd62], %f38;
	add.s32 	%r161, %r161, 1;
	shl.b32 	%r117, %r161, 5;
	add.s32 	%r163, %r117, %r7;
	add.s64 	%rd62, %rd62, 4;
	add.s32 	%r159, %r159, 1;
	setp.ne.s32 	%p7, %r159, 0;
	@%p7 bra 	$L__BB0_7;
$L__BB0_8:
	and.b32  	%r25, %r9, 15;
	setp.lt.u32 	%p8, %r8, 480;
	mov.f32 	%f299, 0fFF7FFFFF;
	mov.b32 	%r169, 0;
	@%p8 bra 	$L__BB0_11;
	and.b32  	%r169, %r9, 268435440;
	neg.s32 	%r168, %r169;
	add.s64 	%rd64, %rd2, 32;
	mov.f32 	%f299, 0fFF7FFFFF;
$L__BB0_10:
	.pragma "nounroll";
	ld.local.v4.f32 	{%f42, %f43, %f44, %f45}, [%rd64+-32];
	setp.gt.f32 	%p9, %f299, %f42;
	selp.f32 	%f46, %f299, %f42, %p9;
	setp.gt.f32 	%p10, %f46, %f43;
	selp.f32 	%f47, %f46, %f43, %p10;
	setp.gt.f32 	%p11, %f47, %f44;
	selp.f32 	%f48, %f47, %f44, %p11;
	setp.gt.f32 	%p12, %f48, %f45;
	selp.f32 	%f49, %f48, %f45, %p12;
	ld.local.v4.f32 	{%f50, %f51, %f52, %f53}, [%rd64+-16];
	setp.gt.f32 	%p13, %f49, %f50;
	selp.f32 	%f54, %f49, %f50, %p13;
	setp.gt.f32 	%p14, %f54, %f51;
	selp.f32 	%f55, %f54, %f51, %p14;
	setp.gt.f32 	%p15, %f55, %f52;
	selp.f32 	%f56, %f55, %f52, %p15;
	setp.gt.f32 	%p16, %f56, %f53;
	selp.f32 	%f57, %f56, %f53, %p16;
	ld.local.v4.f32 	{%f58, %f59, %f60, %f61}, [%rd64];
	setp.gt.f32 	%p17, %f57, %f58;
	selp.f32 	%f62, %f57, %f58, %p17;
	setp.gt.f32 	%p18, %f62, %f59;
	selp.f32 	%f63, %f62, %f59, %p18;
	setp.gt.f32 	%p19, %f63, %f60;
	selp.f32 	%f64, %f63, %f60, %p19;
	setp.gt.f32 	%p20, %f64, %f61;
	selp.f32 	%f65, %f64, %f61, %p20;
	ld.local.v4.f32 	{%f66, %f67, %f68, %f69}, [%rd64+16];
	setp.gt.f32 	%p21, %f65, %f66;
	selp.f32 	%f70, %f65, %f66, %p21;
	setp.gt.f32 	%p22, %f70, %f67;
	selp.f32 	%f71, %f70, %f67, %p22;
	setp.gt.f32 	%p23, %f71, %f68;
	selp.f32 	%f72, %f71, %f68, %p23;
	setp.gt.f32 	%p24, %f72, %f69;
	selp.f32 	%f299, %f72, %f69, %p24;
	add.s32 	%r168, %r168, 16;
	add.s64 	%rd64, %rd64, 64;
	setp.ne.s32 	%p25, %r168, 0;
	@%p25 bra 	$L__BB0_10;
$L__BB0_11:
	setp.eq.s32 	%p26, %r25, 0;
	@%p26 bra 	$L__BB0_20;
	and.b32  	%r44, %r9, 7;
	setp.lt.u32 	%p27, %r25, 8;
	@%p27 bra 	$L__BB0_14;
	mul.wide.u32 	%rd40, %r169, 4;
	add.s64 	%rd41, %rd2, %rd40;
	ld.local.f32 	%f74, [%rd41];
	setp.gt.f32 	%p28, %f299, %f74;
	selp.f32 	%f75, %f299, %f74, %p28;
	ld.local.f32 	%f76, [%rd41+4];
	setp.gt.f32 	%p29, %f75, %f76;
	selp.f32 	%f77, %f75, %f76, %p29;
	ld.local.f32 	%f78, [%rd41+8];
	setp.gt.f32 	%p30, %f77, %f78;
	selp.f32 	%f79, %f77, %f78, %p30;
	ld.local.f32 	%f80, [%rd41+12];
	setp.gt.f32 	%p31, %f79, %f80;
	selp.f32 	%f81, %f79, %f80, %p31;
	ld.local.f32 	%f82, [%rd41+16];
	setp.gt.f32 	%p32, %f81, %f82;
	selp.f32 	%f83, %f81, %f82, %p32;
	ld.local.f32 	%f84, [%rd41+20];
	setp.gt.f32 	%p33, %f83, %f84;
	selp.f32 	%f85, %f83, %f84, %p33;
	ld.local.f32 	%f86, [%rd41+24];
	setp.gt.f32 	%p34, %f85, %f86;
	selp.f32 	%f87, %f85, %f86, %p34;
	ld.local.f32 	%f88, [%rd41+28];
	setp.gt.f32 	%p35, %f87, %f88;
	selp.f32 	%f299, %f87, %f88, %p35;
	add.s32 	%r169, %r169, 8;
$L__BB0_14:
	setp.eq.s32 	%p36, %r44, 0;
	@%p36 bra 	$L__BB0_20;
	setp.lt.u32 	%p37, %r44, 4;
	@%p37 bra 	$L__BB0_17;
	mul.wide.u32 	%rd42, %r169, 4;
	add.s64 	%rd43, %rd2, %rd42;
	ld.local.f32 	%f90, [%rd43];
	setp.gt.f32 	%p38, %f299, %f90;
	selp.f32 	%f91, %f299, %f90, %p38;
	ld.local.f32 	%f92, [%rd43+4];
	setp.gt.f32 	%p39, %f91, %f92;
	selp.f32 	%f93, %f91, %f92, %p39;
	ld.local.f32 	%f94, [%rd43+8];
	setp.gt.f32 	%p40, %f93, %f94;
	selp.f32 	%f95, %f93, %f94, %p40;
	ld.local.f32 	%f96, [%rd43+12];
	setp.gt.f32 	%p41, %f95, %f96;
	selp.f32 	%f299, %f95, %f96, %p41;
	add.s32 	%r169, %r169, 4;
$L__BB0_17:
	setp.eq.s32 	%p42, %r10, 0;
	@%p42 bra 	$L__BB0_20;
	mul.wide.u32 	%rd44, %r169, 4;
	add.s64 	%rd65, %rd2, %rd44;
	neg.s32 	%r172, %r10;
$L__BB0_19:
	.pragma "nounroll";
	ld.local.f32 	%f97, [%rd65];
	setp.gt.f32 	%p43, %f299, %f97;
	selp.f32 	%f299, %f299, %f97, %p43;
	add.s64 	%rd65, %rd65, 4;
	add.s32 	%r172, %r172, 1;
	setp.ne.s32 	%p44, %r172, 0;
	@%p44 bra 	$L__BB0_19;
$L__BB0_20:
	mov.b32 	%r119, %f299;
	shfl.sync.bfly.b32	%r120|%p45, %r119, 16, 31, -1;
	mov.b32 	%f98, %r120;
	max.f32 	%f99, %f299, %f98;
	mov.b32 	%r121, %f99;
	shfl.sync.bfly.b32	%r122|%p46, %r121, 8, 31, -1;
	mov.b32 	%f100, %r122;
	max.f32 	%f101, %f99, %f100;
	mov.b32 	%r123, %f101;
	shfl.sync.bfly.b32	%r124|%p47, %r123, 4, 31, -1;
	mov.b32 	%f102, %r124;
	max.f32 	%f103, %f101, %f102;
	mov.b32 	%r125, %f103;
	shfl.sync.bfly.b32	%r126|%p48, %r125, 2, 31, -1;
	mov.b32 	%f104, %r126;
	max.f32 	%f105, %f103, %f104;
	mov.b32 	%r127, %f105;
	shfl.sync.bfly.b32	%r128|%p49, %r127, 1, 31, -1;
	mov.b32 	%f106, %r128;
	max.f32 	%f14, %f105, %f106;
	mov.u32 	%r52, %tid.x;
	setp.ne.s32 	%p50, %r52, 0;
	shl.b32 	%r129, %r1, 2;
	mov.u32 	%r130, _ZZ18_warpSoftmaxKernelPfS_iiiE9max_total;
	add.s32 	%r53, %r130, %r129;
	@%p50 bra 	$L__BB0_22;
	st.shared.f32 	[%r53], %f14;
$L__BB0_22:
	setp.lt.s32 	%p51, %r2, %r3;
	setp.lt.u32 	%p52, %r52, %r101;
	and.pred  	%p1, %p51, %p52;
	mov.f32 	%f308, 0f00000000;
	not.pred 	%p53, %p1;
	@%p53 bra 	$L__BB0_35;
	ld.shared.f32 	%f15, [%r53];
	not.b32 	%r132, %r52;
	add.s32 	%r133, %r101, %r132;
	shr.u32 	%r134, %r133, 5;
	add.s32 	%r54, %r134, 1;
	and.b32  	%r55, %r54, 15;
	setp.lt.u32 	%p54, %r133, 480;
	mov.f32 	%f308, 0f00000000;
	mov.b32 	%r175, 0;
	@%p54 bra 	$L__BB0_26;
	and.b32  	%r175, %r54, 268435440;
	neg.s32 	%r173, %r175;
	add.s64 	%rd66, %rd2, 32;
	mov.f32 	%f308, 0f00000000;
$L__BB0_25:
	.pragma "nounroll";
	ld.local.v4.f32 	{%f111, %f112, %f113, %f114}, [%rd66+-32];
	sub.f32 	%f115, %f111, %f15;
	mul.f32 	%f116, %f115, 0f3FB8AA3B;
	ex2.approx.f32 	%f117, %f116;
	add.f32 	%f118, %f308, %f117;
	sub.f32 	%f119, %f112, %f15;
	mul.f32 	%f120, %f119, 0f3FB8AA3B;
	ex2.approx.f32 	%f121, %f120;
	add.f32 	%f122, %f118, %f121;
	sub.f32 	%f123, %f113, %f15;
	mul.f32 	%f124, %f123, 0f3FB8AA3B;
	ex2.approx.f32 	%f125, %f124;
	add.f32 	%f126, %f122, %f125;
	sub.f32 	%f127, %f114, %f15;
	mul.f32 	%f128, %f127, 0f3FB8AA3B;
	ex2.approx.f32 	%f129, %f128;
	add.f32 	%f130, %f126, %f129;
	ld.local.v4.f32 	{%f131, %f132, %f133, %f134}, [%rd66+-16];
	sub.f32 	%f135, %f131, %f15;
	mul.f32 	%f136, %f135, 0f3FB8AA3B;
	ex2.approx.f32 	%f137, %f136;
	add.f32 	%f138, %f130, %f137;
	sub.f32 	%f139, %f132, %f15;
	mul.f32 	%f140, %f139, 0f3FB8AA3B;
	ex2.approx.f32 	%f141, %f140;
	add.f32 	%f142, %f138, %f141;
	sub.f32 	%f143, %f133, %f15;
	mul.f32 	%f144, %f143, 0f3FB8AA3B;
	ex2.approx.f32 	%f145, %f144;
	add.f32 	%f146, %f142, %f145;
	sub.f32 	%f147, %f134, %f15;
	mul.f32 	%f148, %f147, 0f3FB8AA3B;
	ex2.approx.f32 	%f149, %f148;
	add.f32 	%f150, %f146, %f149;
	ld.local.v4.f32 	{%f151, %f152, %f153, %f154}, [%rd66];
	sub.f32 	%f155, %f151, %f15;
	mul.f32 	%f156, %f155, 0f3FB8AA3B;
	ex2.approx.f32 	%f157, %f156;
	add.f32 	%f158, %f150, %f157;
	sub.f32 	%f159, %f152, %f15;
	mul.f32 	%f160, %f159, 0f3FB8AA3B;
	ex2.approx.f32 	%f161, %f160;
	add.f32 	%f162, %f158, %f161;
	sub.f32 	%f163, %f153, %f15;
	mul.f32 	%f164, %f163, 0f3FB8AA3B;
	ex2.approx.f32 	%f165, %f164;
	add.f32 	%f166, %f162, %f165;
	sub.f32 	%f167, %f154, %f15;
	mul.f32 	%f168, %f167, 0f3FB8AA3B;
	ex2.approx.f32 	%f169, %f168;
	add.f32 	%f170, %f166, %f169;
	ld.local.v4.f32 	{%f171, %f172, %f173, %f174}, [%rd66+16];
	sub.f32 	%f175, %f171, %f15;
	mul.f32 	%f176, %f175, 0f3FB8AA3B;
	ex2.approx.f32 	%f177, %f176;
	add.f32 	%f178, %f170, %f177;
	sub.f32 	%f179, %f172, %f15;
	mul.f32 	%f180, %f179, 0f3FB8AA3B;
	ex2.approx.f32 	%f181, %f180;
	add.f32 	%f182, %f178, %f181;
	sub.f32 	%f183, %f173, %f15;
	mul.f32 	%f184, %f183, 0f3FB8AA3B;
	ex2.approx.f32 	%f185, %f184;
	add.f32 	%f186, %f182, %f185;
	sub.f32 	%f187, %f174, %f15;
	mul.f32 	%f188, %f187, 0f3FB8AA3B;
	ex2.approx.f32 	%f189, %f188;
	add.f32 	%f308, %f186, %f189;
	add.s32 	%r173, %r173, 16;
	add.s64 	%rd66, %rd66, 64;
	setp.ne.s32 	%p55, %r173, 0;
	@%p55 bra 	$L__BB0_25;
$L__BB0_26:
	setp.eq.s32 	%p56, %r55, 0;
	@%p56 bra 	$L__BB0_35;
	and.b32  	%r61, %r54, 7;
	setp.lt.u32 	%p57, %r55, 8;
	@%p57 bra 	$L__BB0_29;
	mul.wide.u32 	%rd45, %r175, 4;
	add.s64 	%rd46, %rd2, %rd45;
	ld.local.f32 	%f191, [%rd46];
	sub.f32 	%f192, %f191, %f15;
	mul.f32 	%f193, %f192, 0f3FB8AA3B;
	ex2.approx.f32 	%f194, %f193;
	add.f32 	%f195, %f308, %f194;
	ld.local.f32 	%f196, [%rd46+4];
	sub.f32 	%f197, %f196, %f15;
	mul.f32 	%f198, %f197, 0f3FB8AA3B;
	ex2.approx.f32 	%f199, %f198;
	add.f32 	%f200, %f195, %f199;
	ld.local.f32 	%f201, [%rd46+8];
	sub.f32 	%f202, %f201, %f15;
	mul.f32 	%f203, %f202, 0f3FB8AA3B;
	ex2.approx.f32 	%f204, %f203;
	add.f32 	%f205, %f200, %f204;
	ld.local.f32 	%f206, [%rd46+12];
	sub.f32 	%f207, %f206, %f15;
	mul.f32 	%f208, %f207, 0f3FB8AA3B;
	ex2.approx.f32 	%f209, %f208;
	add.f32 	%f210, %f205, %f209;
	ld.local.f32 	%f211, [%rd46+16];
	sub.f32 	%f212, %f211, %f15;
	mul.f32 	%f213, %f212, 0f3FB8AA3B;
	ex2.approx.f32 	%f214, %f213;
	add.f32 	%f215, %f210, %f214;
	ld.local.f32 	%f216, [%rd46+20];
	sub.f32 	%f217, %f216, %f15;
	mul.f32 	%f218, %f217, 0f3FB8AA3B;
	ex2.approx.f32 	%f219, %f218;
	add.f32 	%f220, %f215, %f219;
	ld.local.f32 	%f221, [%rd46+24];
	sub.f32 	%f222, %f221, %f15;
	mul.f32 	%f223, %f222, 0f3FB8AA3B;
	ex2.approx.f32 	%f224, %f223;
	add.f32 	%f225, %f220, %f224;
	ld.local.f32 	%f226, [%rd46+28];
	sub.f32 	%f227, %f226, %f15;
	mul.f32 	%f228, %f227, 0f3FB8AA3B;
	ex2.approx.f32 	%f229, %f228;
	add.f32 	%f308, %f225, %f229;
	add.s32 	%r175, %r175, 8;
$L__BB0_29:
	setp.eq.s32 	%p58, %r61, 0;
	@%p58 bra 	$L__BB0_35;
	and.b32  	%r64, %r54, 3;
	setp.lt.u32 	%p59, %r61, 4;
	@%p59 bra 	$L__BB0_32;
	mul.wide.u32 	%rd47, %r175, 4;
	add.s64 	%rd48, %rd2, %rd47;
	ld.local.f32 	%f231, [%rd48];
	sub.f32 	%f232, %f231, %f15;
	mul.f32 	%f233, %f232, 0f3FB8AA3B;
	ex2.approx.f32 	%f234, %f233;
	add.f32 	%f235, %f308, %f234;
	ld.local.f32 	%f236, [%rd48+4];
	sub.f32 	%f237, %f236, %f15;
	mul.f32 	%f238, %f237, 0f3FB8AA3B;
	ex2.approx.f32 	%f239, %f238;
	add.f32 	%f240, %f235, %f239;
	ld.local.f32 	%f241, [%rd48+8];
	sub.f32 	%f242, %f241, %f15;
	mul.f32 	%f243, %f242, 0f3FB8AA3B;
	ex2.approx.f32 	%f244, %f243;
	add.f32 	%f245, %f240, %f244;
	ld.local.f32 	%f246, [%rd48+12];
	sub.f32 	%f247, %f246, %f15;
	mul.f32 	%f248, %f247, 0f3FB8AA3B;
	ex2.approx.f32 	%f249, %f248;
	add.f32 	%f308, %f245, %f249;
	add.s32 	%r175, %r175, 4;
$L__BB0_32:
	setp.eq.s32 	%p60, %r64, 0;
	@%p60 bra 	$L__BB0_35;
	mul.wide.u32 	%rd49, %r175, 4;
	add.s64 	%rd67, %rd2, %rd49;
	neg.s32 	%r177, %r64;
$L__BB0_34:
	.pragma "nounroll";
	ld.local.f32 	%f250, [%rd67];
	sub.f32 	%f251, %f250, %f15;
	mul.f32 	%f252, %f251, 0f3FB8AA3B;
	ex2.approx.f32 	%f253, %f252;
	add.f32 	%f308, %f308, %f253;
	add.s64 	%rd67, %rd67, 4;
	add.s32 	%r177, %r177, 1;
	setp.ne.s32 	%p61, %r177, 0;
	@%p61 bra 	$L__BB0_34;
$L__BB0_35:
	setp.ne.s32 	%p62, %r52, 0;
	mov.b32 	%r135, %f308;
	shfl.sync.bfly.b32	%r136|%p63, %r135, 16, 31, -1;
	mov.b32 	%f254, %r136;
	add.f32 	%f255, %f308, %f254;
	mov.b32 	%r137, %f255;
	shfl.sync.bfly.b32	%r138|%p64, %r137, 8, 31, -1;
	mov.b32 	%f256, %r138;
	add.f32 	%f257, %f255, %f256;
	mov.b32 	%r139, %f257;
	shfl.sync.bfly.b32	%r140|%p65, %r139, 4, 31, -1;
	mov.b32 	%f258, %r140;
	add.f32 	%f259, %f257, %f258;
	mov.b32 	%r141, %f259;
	shfl.sync.bfly.b32	%r142|%p66, %r141, 2, 31, -1;
	mov.b32 	%f260, %r142;
	add.f32 	%f261, %f259, %f260;
	mov.b32 	%r143, %f261;
	shfl.sync.bfly.b32	%r144|%p67, %r143, 1, 31, -1;
	mov.b32 	%f262, %r144;
	add.f32 	%f29, %f261, %f262;
	mov.u32 	%r146, _ZZ18_warpSoftmaxKernelPfS_iiiE9sum_total;
	add.s32 	%r70, %r146, %r129;
	@%p62 bra 	$L__BB0_37;
	st.shared.f32 	[%r70], %f29;
$L__BB0_37:
	@%p53 bra 	$L__BB0_44;
	ld.param.u64 	%rd61, [_Z18_warpSoftmaxKernelPfS_iii_param_1];
	cvta.to.global.u64 	%rd20, %rd61;
	ld.shared.f32 	%f30, [%r53];
	ld.shared.f32 	%f263, [%r70];
	mov.f32 	%f264, 0f3F800000;
	div.approx.f32 	%f31, %f264, %f263;
	not.b32 	%r148, %r52;
	add.s32 	%r149, %r101, %r148;
	shr.u32 	%r150, %r149, 5;
	add.s32 	%r71, %r150, 1;
	and.b32  	%r72, %r71, 3;
	setp.lt.u32 	%p69, %r149, 96;
	mov.b32 	%r188, 0;
	mov.u32 	%r184, %r52;
	@%p69 bra 	$L__BB0_41;
	and.b32  	%r188, %r71, 268435452;
	mad.lo.s32 	%r151, %r52, %r102, %r4;
	add.s32 	%r183, %r151, %r5;
	shl.b32 	%r75, %r102, 7;
	neg.s32 	%r182, %r188;
	add.s32 	%r152, %r52, 64;
	mad.lo.s32 	%r181, %r102, %r152, %r6;
	add.s32 	%r153, %r52, 96;
	mad.lo.s32 	%r180, %r102, %r153, %r6;
	add.s32 	%r154, %r52, 32;
	mad.lo.s32 	%r178, %r102, %r154, %r6;
	mov.u64 	%rd68, %rd2;
	mov.u32 	%r184, %r52;
$L__BB0_40:
	ld.local.v4.f32 	{%f265, %f266, %f267, %f268}, [%rd68];
	sub.f32 	%f269, %f265, %f30;
	mul.f32 	%f270, %f269, 0f3FB8AA3B;
	ex2.approx.f32 	%f271, %f270;
	mul.f32 	%f272, %f271, %f31;
	mul.wide.u32 	%rd50, %r183, 4;
	add.s64 	%rd51, %rd20, %rd50;
	st.global.f32 	[%rd51], %f272;
	sub.f32 	%f273, %f266, %f30;
	mul.f32 	%f274, %f273, 0f3FB8AA3B;
	ex2.approx.f32 	%f275, %f274;
	mul.f32 	%f276, %f275, %f31;
	mul.wide.u32 	%rd52, %r178, 4;
	add.s64 	%rd53, %rd20, %rd52;
	st.global.f32 	[%rd53], %f276;
	sub.f32 	%f277, %f267, %f30;
	mul.f32 	%f278, %f277, 0f3FB8AA3B;
	ex2.approx.f32 	%f279, %f278;
	mul.f32 	%f280, %f279, %f31;
	mul.wide.u32 	%rd54, %r181, 4;
	add.s64 	%rd55, %rd20, %rd54;
	st.global.f32 	[%rd55], %f280;
	sub.f32 	%f281, %f268, %f30;
	mul.f32 	%f282, %f281, 0f3FB8AA3B;
	ex2.approx.f32 	%f283, %f282;
	mul.f32 	%f284, %f283, %f31;
	mul.wide.u32 	%rd56, %r180, 4;
	add.s64 	%rd57, %rd20, %rd56;
	st.global.f32 	[%rd57], %f284;
	add.s32 	%r183, %r183, %r75;
	add.s32 	%r182, %r182, 4;
	add.s32 	%r181, %r181, %r75;
	add.s32 	%r180, %r180, %r75;
	add.s32 	%r184, %r184, 128;
	add.s32 	%r178, %r178, %r75;
	add.s64 	%rd68, %rd68, 16;
	setp.ne.s32 	%p70, %r182, 0;
	@%p70 bra 	$L__BB0_40;
$L__BB0_41:
	setp.eq.s32 	%p71, %r72, 0;
	@%p71 bra 	$L__BB0_44;
	mul.wide.u32 	%rd58, %r188, 4;
	add.s64 	%rd69, %rd2, %rd58;
	neg.s32 	%r186, %r72;
$L__BB0_43:
	.pragma "nounroll";
	ld.local.f32 	%f285, [%rd69];
	sub.f32 	%f286, %f285, %f30;
	mul.f32 	%f287, %f286, 0f3FB8AA3B;
	ex2.approx.f32 	%f288, %f287;
	mul.f32 	%f289, %f288, %f31;
	mad.lo.s32 	%r155, %r184, %r102, %r6;
	mul.wide.u32 	%rd59, %r155, 4;
	add.s64 	%rd60, %rd20, %rd59;
	st.global.f32 	[%rd60], %f289;
	add.s32 	%r188, %r188, 1;
	shl.b32 	%r156, %r188, 5;
	add.s32 	%r184, %r156, %r52;
	add.s64 	%rd69, %rd69, 4;
	add.s32 	%r186, %r186, 1;
	setp.ne.s32 	%p72, %r186, 0;
	@%p72 bra 	$L__BB0_43;
$L__BB0_44:
	ret;

}
	// .globl	_Z19_blockSoftmaxKernelILi1024EEvPfS0_iii
.visible .entry _Z19_blockSoftmaxKernelILi1024EEvPfS0_iii(
	.param .u64 .ptr .align 1 _Z19_blockSoftmaxKernelILi1024EEvPfS0_iii_param_0,
	.param .u64 .ptr .align 1 _Z19_blockSoftmaxKernelILi1024EEvPfS0_iii_param_1,
	.param .u32 _Z19_blockSoftmaxKernelILi1024EEvPfS0_iii_param_2,
	.param .u32 _Z19_blockSoftmaxKernelILi1024EEvPfS0_iii_param_3,
	.param .u32 _Z19_blockSoftmaxKernelILi1024EEvPfS0_iii_param_4
)
.maxntid 1024
{
	.reg .pred 	%p<72>;
	.reg .b32 	%r<182>;
	.reg .b32 	%f<586>;
	.reg .b64 	%rd<50>;
	// demoted variable
	.shared .align 8 .b8 _ZZ19_blockSoftmaxKernelILi1024EEvPfS0_iiiE12temp_storage[296];
	// demoted variable
	.shared .align 8 .b8 _ZZ19_blockSoftmaxKernelILi1024EEvPfS0_iiiE8md_total[8];
	ld.param.u64 	%rd3, [_Z19_blockSoftmaxKernelILi1024EEvPfS0_iii_param_0];
	ld.param.u64 	%rd4, [_Z19_blockSoftmaxKernelILi1024EEvPfS0_iii_param_1];
	ld.param.u32 	%r52, [_Z19_blockSoftmaxKernelILi1024EEvPfS0_iii_param_3];
	ld.param.u32 	%r53, [_Z19_blockSoftmaxKernelILi1024EEvPfS0_iii_param_4];
	cvta.to.global.u64 	%rd1, %rd4;
	cvta.to.global.u64 	%rd2, %rd3;
	mov.u32 	%r54, %ctaid.x;
	rem.u32 	%r55, %r54, %r53;
	sub.s32 	%r56, %r54, %r55;
	mad.lo.s32 	%r1, %r56, %r52, %r55;
	mov.u32 	%r2, %tid.x;
	setp.ge.u32 	%p1, %r2, %r52;
	mov.f32 	%f575, 0fFF7FFFFF;
	mov.f32 	%f574, 0f00000000;
	@%p1 bra 	$L__BB1_12;
	not.b32 	%r58, %r2;
	add.s32 	%r3, %r52, %r58;
	shr.u32 	%r59, %r3, 10;
	add.s32 	%r4, %r59, 1;
	and.b32  	%r5, %r4, 7;
	setp.lt.u32 	%p2, %r3, 7168;
	mov.f32 	%f574, 0f00000000;
	mov.f32 	%f575, 0fFF7FFFFF;
	mov.b32 	%r172, 0;
	mov.u32 	%r169, %r2;
	@%p2 bra 	$L__BB1_4;
	and.b32  	%r172, %r4, 8388600;
	neg.s32 	%r167, %r172;
	mov.f32 	%f574, 0f00000000;
	mov.f32 	%f575, 0fFF7FFFFF;
	mov.b32 	%r168, 0;
	mov.u32 	%r169, %r2;
$L__BB1_3:
	.pragma "nounroll";
	mad.lo.s32 	%r61, %r169, %r53, %r1;
	mul.wide.u32 	%rd5, %r61, 4;
	add.s64 	%rd6, %rd2, %rd5;
	ld.global.nc.f32 	%f54, [%rd6];
	setp.gt.f32 	%p3, %f575, %f54;
	selp.f32 	%f55, %f574, 0f3F800000, %p3;
	selp.f32 	%f56, %f575, %f54, %p3;
	selp.f32 	%f57, 0f3F800000, %f574, %p3;
	selp.f32 	%f58, %f54, %f575, %p3;
	sub.f32 	%f59, %f58, %f56;
	mul.f32 	%f60, %f59, 0f3FB8AA3B;
	ex2.approx.f32 	%f61, %f60;
	fma.rn.f32 	%f62, %f61, %f57, %f55;
	shl.b32 	%r62, %r168, 10;
	or.b32  	%r63, %r62, %r2;
	add.s32 	%r64, %r63, 1024;
	mad.lo.s32 	%r65, %r64, %r53, %r1;
	mul.wide.u32 	%rd7, %r65, 4;
	add.s64 	%rd8, %rd2, %rd7;
	ld.global.nc.f32 	%f63, [%rd8];
	setp.gt.f32 	%p4, %f56, %f63;
	selp.f32 	%f64, %f62, 0f3F800000, %p4;
	selp.f32 	%f65, %f56, %f63, %p4;
	selp.f32 	%f66, 0f3F800000, %f62, %p4;
	selp.f32 	%f67, %f63, %f56, %p4;
	sub.f32 	%f68, %f67, %f65;
	mul.f32 	%f69, %f68, 0f3FB8AA3B;
	ex2.approx.f32 	%f70, %f69;
	fma.rn.f32 	%f71, %f70, %f66, %f64;
	add.s32 	%r66, %r63, 2048;
	mad.lo.s32 	%r67, %r66, %r53, %r1;
	mul.wide.u32 	%rd9, %r67, 4;
	add.s64 	%rd10, %rd2, %rd9;
	ld.global.nc.f32 	%f72, [%rd10];
	setp.gt.f32 	%p5, %f65, %f72;
	selp.f32 	%f73, %f71, 0f3F800000, %p5;
	selp.f32 	%f74, %f65, %f72, %p5;
	selp.f32 	%f75, 0f3F800000, %f71, %p5;
	selp.f32 	%f76, %f72, %f65, %p5;
	sub.f32 	%f77, %f76, %f74;
	mul.f32 	%f78, %f77, 0f3FB8AA3B;
	ex2.approx.f32 	%f79, %f78;
	fma.rn.f32 	%f80, %f79, %f75, %f73;
	add.s32 	%r68, %r63, 3072;
	mad.lo.s32 	%r69, %r68, %r53, %r1;
	mul.wide.u32 	%rd11, %r69, 4;
	add.s64 	%rd12, %rd2, %rd11;
	ld.global.nc.f32 	%f81, [%rd12];
	setp.gt.f32 	%p6, %f74, %f81;
	selp.f32 	%f82, %f80, 0f3F800000, %p6;
	selp.f32 	%f83, %f74, %f81, %p6;
	selp.f32 	%f84, 0f3F800000, %f80, %p6;
	selp.f32 	%f85, %f81, %f74, %p6;
	sub.f32 	%f86, %f85, %f83;
	mul.f32 	%f87, %f86, 0f3FB8AA3B;
	ex2.approx.f32 	%f88, %f87;
	fma.rn.f32 	%f89, %f88, %f84, %f82;
	add.s32 	%r70, %r63, 4096;
	mad.lo.s32 	%r71, %r70, %r53, %r1;
	mul.wide.u32 	%rd13, %r71, 4;
	add.s64 	%rd14, %rd2, %rd13;
	ld.global.nc.f32 	%f90, [%rd14];
	setp.gt.f32 	%p7, %f83, %f90;
	selp.f32 	%f91, %f89, 0f3F800000, %p7;
	selp.f32 	%f92, %f83, %f90, %p7;
	selp.f32 	%f93, 0f3F800000, %f89, %p7;
	selp.f32 	%f94, %f90, %f83, %p7;
	sub.f32 	%f95, %f94, %f92;
	mul.f32 	%f96, %f95, 0f3FB8AA3B;
	ex2.approx.f32 	%f97, %f96;
	fma.rn.f32 	%f98, %f97, %f93, %f91;
	add.s32 	%r72, %r63, 5120;
	mad.lo.s32 	%r73, %r72, %r53, %r1;
	mul.wide.u32 	%rd15, %r73, 4;
	add.s64 	%rd16, %rd2, %rd15;
	ld.global.nc.f32 	%f99, [%rd16];
	setp.gt.f32 	%p8, %f92, %f99;
	selp.f32 	%f100, %f98, 0f3F800000, %p8;
	selp.f32 	%f101, %f92, %f99, %p8;
	selp.f32 	%f102, 0f3F800000, %f98, %p8;
	selp.f32 	%f103, %f99, %f92, %p8;
	sub.f32 	%f104, %f103, %f101;
	mul.f32 	%f105, %f104, 0f3FB8AA3B;
	ex2.approx.f32 	%f106, %f105;
	fma.rn.f32 	%f107, %f106, %f102, %f100;
	add.s32 	%r74, %r63, 6144;
	mad.lo.s32 	%r75, %r74, %r53, %r1;
	mul.wide.u32 	%rd17, %r75, 4;
	add.s64 	%rd18, %rd2, %rd17;
	ld.global.nc.f32 	%f108, [%rd18];
	setp.gt.f32 	%p9, %f101, %f108;
	selp.f32 	%f109, %f107, 0f3F800000, %p9;
	selp.f32 	%f110, %f101, %f108, %p9;
	selp.f32 	%f111, 0f3F800000, %f107, %p9;
	selp.f32 	%f112, %f108, %f101, %p9;
	sub.f32 	%f113, %f112, %f110;
	mul.f32 	%f114, %f113, 0f3FB8AA3B;
	ex2.approx.f32 	%f115, %f114;
	fma.rn.f32 	%f116, %f115, %f111, %f109;
	add.s32 	%r76, %r63, 7168;
	mad.lo.s32 	%r77, %r76, %r53, %r1;
	mul.wide.u32 	%rd19, %r77, 4;
	add.s64 	%rd20, %rd2, %rd19;
	ld.global.nc.f32 	%f117, [%rd20];
	setp.gt.f32 	%p10, %f110, %f117;
	selp.f32 	%f118, %f116, 0f3F800000, %p10;
	selp.f32 	%f575, %f110, %f117, %p10;
	selp.f32 	%f119, 0f3F800000, %f116, %p10;
	selp.f32 	%f120, %f117, %f110, %p10;
	sub.f32 	%f121, %f120, %f575;
	mul.f32 	%f122, %f121, 0f3FB8AA3B;
	ex2.approx.f32 	%f123, %f122;
	fma.rn.f32 	%f574, %f123, %f119, %f118;
	add.s32 	%r168, %r168, 8;
	add.s32 	%r169, %r169, 8192;
	add.s32 	%r167, %r167, 8;
	setp.ne.s32 	%p11, %r167, 0;
	@%p11 bra 	$L__BB1_3;
$L__BB1_4:
	setp.eq.s32 	%p12, %r5, 0;
	@%p12 bra 	$L__BB1_12;
	setp.lt.u32 	%p13, %r5, 4;
	@%p13 bra 	$L__BB1_7;
	mad.lo.s32 	%r78, %r169, %r53, %r1;
	mul.wide.u32 	%rd21, %r78, 4;
	add.s64 	%rd22, %rd2, %rd21;
	ld.global.nc.f32 	%f125, [%rd22];
	setp.gt.f32 	%p14, %f575, %f125;
	selp.f32 	%f126, %f574, 0f3F800000, %p14;
	selp.f32 	%f127, %f575, %f125, %p14;
	selp.f32 	%f128, 0f3F800000, %f574, %p14;
	selp.f32 	%f129, %f125, %f575, %p14;
	sub.f32 	%f130, %f129, %f127;
	mul.f32 	%f131, %f130, 0f3FB8AA3B;
	ex2.approx.f32 	%f132, %f131;
	fma.rn.f32 	%f133, %f132, %f128, %f126;
	shl.b32 	%r79, %r172, 10;
	or.b32  	%r80, %r79, %r2;
	add.s32 	%r81, %r80, 1024;
	mad.lo.s32 	%r82, %r81, %r53, %r1;
	mul.wide.u32 	%rd23, %r82, 4;
	add.s64 	%rd24, %rd2, %rd23;
	ld.global.nc.f32 	%f134, [%rd24];
	setp.gt.f32 	%p15, %f127, %f134;
	selp.f32 	%f135, %f133, 0f3F800000, %p15;
	selp.f32 	%f136, %f127, %f134, %p15;
	selp.f32 	%f137, 0f3F800000, %f133, %p15;
	selp.f32 	%f138, %f134, %f127, %p15;
	sub.f32 	%f139, %f138, %f136;
	mul.f32 	%f140, %f139, 0f3FB8AA3B;
	ex2.approx.f32 	%f141, %f140;
	fma.rn.f32 	%f142, %f141, %f137, %f135;
	add.s32 	%r83, %r80, 2048;
	mad.lo.s32 	%r84, %r83, %r53, %r1;
	mul.wide.u32 	%rd25, %r84, 4;
	add.s64 	%rd26, %rd2, %rd25;
	ld.global.nc.f32 	%f143, [%rd26];
	setp.gt.f32 	%p16, %f136, %f143;
	selp.f32 	%f144, %f142, 0f3F800000, %p16;
	selp.f32 	%f145, %f136, %f143, %p16;
	selp.f32 	%f146, 0f3F800000, %f142, %p16;
	selp.f32 	%f147, %f143, %f136, %p16;
	sub.f32 	%f148, %f147, %f145;
	mul.f32 	%f149, %f148, 0f3FB8AA3B;
	ex2.approx.f32 	%f150, %f149;
	fma.rn.f32 	%f151, %f150, %f146, %f144;
	add.s32 	%r85, %r80, 3072;
	mad.lo.s32 	%r86, %r85, %r53, %r1;
	mul.wide.u32 	%rd27, %r86, 4;
	add.s64 	%rd28, %rd2, %rd27;
	ld.global.nc.f32 	%f152, [%rd28];
	setp.gt.f32 	%p17, %f145, %f152;
	selp.f32 	%f153, %f151, 0f3F800000, %p17;
	selp.f32 	%f575, %f145, %f152, %p17;
	selp.f32 	%f154, 0f3F800000, %f151, %p17;
	selp.f32 	%f155, %f152, %f145, %p17;
	sub.f32 	%f156, %f155, %f575;
	mul.f32 	%f157, %f156, 0f3FB8AA3B;
	ex2.approx.f32 	%f158, %f157;
	fma.rn.f32 	%f574, %f158, %f154, %f153;
	add.s32 	%r172, %r172, 4;
	add.s32 	%r169, %r80, 4096;
$L__BB1_7:
	and.b32  	%r87, %r4, 3;
	setp.eq.s32 	%p18, %r87, 0;
	@%p18 bra 	$L__BB1_12;
	setp.eq.s32 	%p19, %r87, 1;
	@%p19 bra 	$L__BB1_10;
	mad.lo.s32 	%r88, %r169, %r53, %r1;
	mul.wide.u32 	%rd29, %r88, 4;
	add.s64 	%rd30, %rd2, %rd29;
	ld.global.nc.f32 	%f160, [%rd30];
	setp.gt.f32 	%p20, %f575, %f160;
	selp.f32 	%f161, %f574, 0f3F800000, %p20;
	selp.f32 	%f162, %f575, %f160, %p20;
	selp.f32 	%f163, 0f3F800000, %f574, %p20;
	selp.f32 	%f164, %f160, %f575, %p20;
	sub.f32 	%f165, %f164, %f162;
	mul.f32 	%f166, %f165, 0f3FB8AA3B;
	ex2.approx.f32 	%f167, %f166;
	fma.rn.f32 	%f168, %f167, %f163, %f161;
	shl.b32 	%r89, %r172, 10;
	or.b32  	%r90, %r89, %r2;
	add.s32 	%r91, %r90, 1024;
	mad.lo.s32 	%r92, %r91, %r53, %r1;
	mul.wide.u32 	%rd31, %r92, 4;
	add.s64 	%rd32, %rd2, %rd31;
	ld.global.nc.f32 	%f169, [%rd32];
	setp.gt.f32 	%p21, %f162, %f169;
	selp.f32 	%f170, %f168, 0f3F800000, %p21;
	selp.f32 	%f575, %f162, %f169, %p21;
	selp.f32 	%f171, 0f3F800000, %f168, %p21;
	selp.f32 	%f172, %f169, %f162, %p21;
	sub.f32 	%f173, %f172, %f575;
	mul.f32 	%f174, %f173, 0f3FB8AA3B;
	ex2.approx.f32 	%f175, %f174;
	fma.rn.f32 	%f574, %f175, %f171, %f170;
	add.s32 	%r169, %r90, 2048;
$L__BB1_10:
	and.b32  	%r93, %r3, 1024;
	setp.ne.s32 	%p22, %r93, 0;
	@%p22 bra 	$L__BB1_12;
	mad.lo.s32 	%r94, %r169, %r53, %r1;
	mul.wide.u32 	%rd33, %r94, 4;
	add.s64 	%rd34, %rd2, %rd33;
	ld.global.nc.f32 	%f176, [%rd34];
	setp.gt.f32 	%p23, %f575, %f176;
	selp.f32 	%f177, %f574, 0f3F800000, %p23;
	selp.f32 	%f21, %f575, %f176, %p23;
	selp.f32 	%f178, 0f3F800000, %f574, %p23;
	selp.f32 	%f179, %f176, %f575, %p23;
	sub.f32 	%f180, %f179, %f21;
	mul.f32 	%f181, %f180, 0f3FB8AA3B;
	ex2.approx.f32 	%f182, %f181;
	fma.rn.f32 	%f574, %f182, %f178, %f177;
	mov.f32 	%f575, %f21;
$L__BB1_12:
	// begin inline asm
	mov.u32 %r95, %laneid;
	// end inline asm
	mov.b32 	%r97, %f575;
	mov.b32 	%r103, 1;
	mov.b32 	%r104, 31;
	mov.b32 	%r105, -1;
	// begin inline asm
	shfl.sync.down.b32 %r96, %r97, %r103, %r104, %r105;
	// end inline asm
	mov.b32 	%r102, %f574;
	// begin inline asm
	shfl.sync.down.b32 %r101, %r102, %r103, %r104, %r105;
	// end inline asm
	setp.gt.s32 	%p24, %r95, 30;
	@%p24 bra 	$L__BB1_14;
	mov.b32 	%f183, %r101;
	mov.b32 	%f184, %r96;
	setp.gt.f32 	%p25, %f575, %f184;
	selp.f32 	%f25, %f575, %f184, %p25;
	selp.f32 	%f185, %f574, %f183, %p25;
	selp.f32 	%f186, %f184, %f575, %p25;
	selp.f32 	%f187, %f183, %f574, %p25;
	sub.f32 	%f188, %f186, %f25;
	mul.f32 	%f189, %f188, 0f3FB8AA3B;
	ex2.approx.f32 	%f190, %f189;
	fma.rn.f32 	%f574, %f187, %f190, %f185;
	mov.f32 	%f575, %f25;
$L__BB1_14:
	mov.b32 	%r107, %f575;
	mov.b32 	%r113, 2;
	mov.b32 	%r114, 31;
	mov.b32 	%r115, -1;
	// begin inline asm
	shfl.sync.down.b32 %r106, %r107, %r113, %r114, %r115;
	// end inline asm
	mov.b32 	%r112, %f574;
	// begin inline asm
	shfl.sync.down.b32 %r111, %r112, %r113, %r114, %r115;
	// end inline asm
	setp.gt.s32 	%p26, %r95, 29;
	@%p26 bra 	$L__BB1_16;
	mov.b32 	%f191, %r111;
	mov.b32 	%f192, %r106;
	setp.gt.f32 	%p27, %f575, %f192;
	selp.f32 	%f29, %f575, %f192, %p27;
	selp.f32 	%f193, %f574, %f191, %p27;
	selp.f32 	%f194, %f192, %f575, %p27;
	selp.f32 	%f195, %f191, %f574, %p27;
	sub.f32 	%f196, %f194, %f29;
	mul.f32 	%f197, %f196, 0f3FB8AA3B;
	ex2.approx.f32 	%f198, %f197;
	fma.rn.f32 	%f574, %f195, %f198, %f193;
	mov.f32 	%f575, %f29;
$L__BB1_16:
	mov.b32 	%r117, %f575;
	mov.b32 	%r123, 4;
	mov.b32 	%r124, 31;
	mov.b32 	%r125, -1;
	// begin inline asm
	shfl.sync.down.b32 %r116, %r117, %r123, %r124, %r125;
	// end inline asm
	mov.b32 	%r122, %f574;
	// begin inline asm
	shfl.sync.down.b32 %r121, %r122, %r123, %r124, %r125;
	// end inline asm
	setp.gt.s32 	%p28, %r95, 27;
	@%p28 bra 	$L__BB1_18;
	mov.b32 	%f199, %r121;
	mov.b32 	%f200, %r116;
	setp.gt.f32 	%p29, %f575, %f200;
	selp.f32 	%f33, %f575, %f200, %p29;
	selp.f32 	%f201, %f574, %f199, %p29;
	selp.f32 	%f202, %f200, %f575, %p29;
	selp.f32 	%f203, %f199, %f574, %p29;
	sub.f32 	%f204, %f202, %f33;
	mul.f32 	%f205, %f204, 0f3FB8AA3B;
	ex2.approx.f32 	%f206, %f205;
	fma.rn.f32 	%f574, %f203, %f206, %f201;
	mov.f32 	%f575, %f33;
$L__BB1_18:
	mov.b32 	%r127, %f575;
	mov.b32 	%r133, 8;
	mov.b32 	%r134, 31;
	mov.b32 	%r135, -1;
	// begin inline asm
	shfl.sync.down.b32 %r126, %r127, %r133, %r134, %r135;
	// end inline asm
	mov.b32 	%r132, %f574;
	// begin inline asm
	shfl.sync.down.b32 %r131, %r132, %r133, %r134, %r135;
	// end inline asm
	setp.gt.s32 	%p30, %r95, 23;
	@%p30 bra 	$L__BB1_20;
	mov.b32 	%f207, %r131;
	mov.b32 	%f208, %r126;
	setp.gt.f32 	%p31, %f575, %f208;
	selp.f32 	%f37, %f575, %f208, %p31;
	selp.f32 	%f209, %f574, %f207, %p31;
	selp.f32 	%f210, %f208, %f575, %p31;
	selp.f32 	%f211, %f207, %f574, %p31;
	sub.f32 	%f212, %f210, %f37;
	mul.f32 	%f213, %f212, 0f3FB8AA3B;
	ex2.approx.f32 	%f214, %f213;
	fma.rn.f32 	%f574, %f211, %f214, %f209;
	mov.f32 	%f575, %f37;
$L__BB1_20:
	mov.b32 	%r137, %f575;
	mov.b32 	%r143, 16;
	mov.b32 	%r144, 31;
	mov.b32 	%r145, -1;
	// begin inline asm
	shfl.sync.down.b32 %r136, %r137, %r143, %r144, %r145;
	// end inline asm
	mov.b32 	%r142, %f574;
	// begin inline asm
	shfl.sync.down.b32 %r141, %r142, %r143, %r144, %r145;
	// end inline asm
	setp.gt.s32 	%p32, %r95, 15;
	@%p32 bra 	$L__BB1_23;
	mov.b32 	%f215, %r141;
	mov.b32 	%f216, %r136;
	setp.gt.f32 	%p33, %f575, %f216;
	selp.f32 	%f41, %f575, %f216, %p33;
	selp.f32 	%f217, %f574, %f215, %p33;
	selp.f32 	%f218, %f216, %f575, %p33;
	selp.f32 	%f219, %f215, %f574, %p33;
	sub.f32 	%f220, %f218, %f41;
	mul.f32 	%f221, %f220, 0f3FB8AA3B;
	ex2.approx.f32 	%f222, %f221;
	fma.rn.f32 	%f574, %f219, %f222, %f217;
	setp.ne.s32 	%p34, %r95, 0;
	mov.f32 	%f575, %f41;
	@%p34 bra 	$L__BB1_23;
	shr.u32 	%r146, %r2, 2;
	and.b32  	%r147, %r146, 248;
	mov.u32 	%r148, _ZZ19_blockSoftmaxKernelILi1024EEvPfS0_iiiE12temp_storage;
	add.s32 	%r149, %r148, %r147;
	st.shared.v2.f32 	[%r149+32], {%f41, %f574};
$L__BB1_23:
	bar.sync 	0;
	setp.ne.s32 	%p35, %r2, 0;
	@%p35 bra 	$L__BB1_25;
	ld.shared.v2.f32 	{%f223, %f224}, [_ZZ19_blockSoftmaxKernelILi1024EEvPfS0_iiiE12temp_storage+40];
	setp.gt.f32 	%p36, %f575, %f223;
	selp.f32 	%f225, %f575, %f223, %p36;
	selp.f32 	%f226, %f574, %f224, %p36;
	selp.f32 	%f227, %f223, %f575, %p36;
	selp.f32 	%f228, %f224, %f574, %p36;
	sub.f32 	%f229, %f227, %f225;
	mul.f32 	%f230, %f229, 0f3FB8AA3B;
	ex2.approx.f32 	%f231, %f230;
	fma.rn.f32 	%f232, %f228, %f231, %f226;
	ld.shared.v2.f32 	{%f233, %f234}, [_ZZ19_blockSoftmaxKernelILi1024EEvPfS0_iiiE12temp_storage+48];
	setp.gt.f32 	%p37, %f225, %f233;
	selp.f32 	%f235, %f225, %f233, %p37;
	selp.f32 	%f236, %f232, %f234, %p37;
	selp.f32 	%f237, %f233, %f225, %p37;
	selp.f32 	%f238, %f234, %f232, %p37;
	sub.f32 	%f239, %f237, %f235;
	mul.f32 	%f240, %f239, 0f3FB8AA3B;
	ex2.approx.f32 	%f241, %f240;
	fma.rn.f32 	%f242, %f238, %f241, %f236;
	ld.shared.v2.f32 	{%f243, %f244}, [_ZZ19_blockSoftmaxKernelILi1024EEvPfS0_iiiE12temp_storage+56];
	setp.gt.f32 	%p38, %f235, %f243;
	selp.f32 	%f245, %f235, %f243, %p38;
	selp.f32 	%f246, %f242, %f244, %p38;
	selp.f32 	%f247, %f243, %f235, %p38;
	selp.f32 	%f248, %f244, %f242, %p38;
	sub.f32 	%f249, %f247, %f245;
	mul.f32 	%f250, %f249, 0f3FB8AA3B;
	ex2.approx.f32 	%f251, %f250;
	fma.rn.f32 	%f252, %f248, %f251, %f246;
	ld.shared.v2.f32 	{%f253, %f254}, [_ZZ19_blockSoftmaxKernelILi1024EEvPfS0_iiiE12temp_storage+64];
	setp.gt.f32 	%p39, %f245, %f253;
	selp.f32 	%f255, %f245, %f253, %p39;
	selp.f32 	%f256, %f252, %f254, %p39;
	selp.f32 	%f257, %f253, %f245, %p39;
	selp.f32 	%f258, %f254, %f252, %p39;
	sub.f32 	%f259, %f257, %f255;
	mul.f32 	%f260, %f259, 0f3FB8AA3B;
	ex2.approx.f32 	%f261, %f260;
	fma.rn.f32 	%f262, %f258, %f261, %f256;
	ld.shared.v2.f32 	{%f263, %f264}, [_ZZ19_blockSoftmaxKernelILi1024EEvPfS0_iiiE12temp_storage+72];
	setp.gt.f32 	%p40, %f255, %f263;
	selp.f32 	%f265, %f255, %f263, %p40;
	selp.f32 	%f266, %f262, %f264, %p40;
	selp.f32 	%f267, %f263, %f255, %p40;
	selp.f32 	%f268, %f264, %f262, %p40;
	sub.f32 	%f269, %f267, %f265;
	mul.f32 	%f270, %f269, 0f3FB8AA3B;
	ex2.approx.f32 	%f271, %f270;
	fma.rn.f32 	%f272, %f268, %f271, %f266;
	ld.shared.v2.f32 	{%f273, %f274}, [_ZZ19_blockSoftmaxKernelILi1024EEvPfS0_iiiE12temp_storage+80];
	setp.gt.f32 	%p41, %f265, %f273;
	selp.f32 	%f275, %f265, %f273, %p41;
	selp.f32 	%f276, %f272, %f274, %p41;
	selp.f32 	%f277, %f273, %f265, %p41;
	selp.f32 	%f278, %f274, %f272, %p41;
	sub.f32 	%f279, %f277, %f275;
	mul.f32 	%f280, %f279, 0f3FB8AA3B;
	ex2.approx.f32 	%f281, %f280;
	fma.rn.f32 	%f282, %f278, %f281, %f276;
	ld.shared.v2.f32 	{%f283, %f284}, [_ZZ19_blockSoftmaxKernelILi1024EEvPfS0_iiiE12temp_storage+88];
	setp.gt.f32 	%p42, %f275, %f283;
	selp.f32 	%f285, %f275, %f283, %p42;
	selp.f32 	%f286, %f282, %f284, %p42;
	selp.f32 	%f287, %f283, %f275, %p42;
	selp.f32 	%f288, %f284, %f282, %p42;
	sub.f32 	%f289, %f287, %f285;
	mul.f32 	%f290, %f289, 0f3FB8AA3B;
	ex2.approx.f32 	%f291, %f290;
	fma.rn.f32 	%f292, %f288, %f291, %f286;
	ld.shared.v2.f32 	{%f293, %f294}, [_ZZ19_blockSoftmaxKernelILi1024EEvPfS0_iiiE12temp_storage+96];
	setp.gt.f32 	%p43, %f285, %f293;
	selp.f32 	%f295, %f285, %f293, %p43;
	selp.f32 	%f296, %f292, %f294, %p43;
	selp.f32 	%f297, %f293, %f285, %p43;
	selp.f32 	%f298, %f294, %f292, %p43;
	sub.f32 	%f299, %f297, %f295;
	mul.f32 	%f300, %f299, 0f3FB8AA3B;
	ex2.approx.f32 	%f301, %f300;
	fma.rn.f32 	%f302, %f298, %f301, %f296;
	ld.shared.v2.f32 	{%f303, %f304}, [_ZZ19_blockSoftmaxKernelILi1024EEvPfS0_iiiE12temp_storage+104];
	setp.gt.f32 	%p44, %f295, %f303;
	selp.f32 	%f305, %f295, %f303, %p44;
	selp.f32 	%f306, %f302, %f304, %p44;
	selp.f32 	%f307, %f303, %f295, %p44;
	selp.f32 	%f308, %f304, %f302, %p44;
	sub.f32 	%f309, %f307, %f305;
	mul.f32 	%f310, %f309, 0f3FB8AA3B;
	ex2.approx.f32 	%f311, %f310;
	fma.rn.f32 	%f312, %f308, %f311, %f306;
	ld.shared.v2.f32 	{%f313, %f314}, [_ZZ19_blockSoftmaxKernelILi1024EEvPfS0_iiiE12temp_storage+112];
	setp.gt.f32 	%p45, %f305, %f313;
	selp.f32 	%f315, %f305, %f313, %p45;
	selp.f32 	%f316, %f312, %f314, %p45;
	selp.f32 	%f317, %f313, %f305, %p45;
	selp.f32 	%f318, %f314, %f312, %p45;
	sub.f32 	%f319, %f317, %f315;
	mul.f32 	%f320, %f319, 0f3FB8AA3B;
	ex2.approx.f32 	%f321, %f320;
	fma.rn.f32 	%f322, %f318, %f321, %f316;
	ld.shared.v2.f32 	{%f323, %f324}, [_ZZ19_blockSoftmaxKernelILi1024EEvPfS0_iiiE12temp_storage+120];
	setp.gt.f32 	%p46, %f315, %f323;
	selp.f32 	%f325, %f315, %f323, %p46;
	selp.f32 	%f326, %f322, %f324, %p46;
	selp.f32 	%f327, %f323, %f315, %p46;
	selp.f32 	%f328, %f324, %f322, %p46;
	sub.f32 	%f329, %f327, %f325;
	mul.f32 	%f330, %f329, 0f3FB8AA3B;
	ex2.approx.f32 	%f331, %f330;
	fma.rn.f32 	%f332, %f328, %f331, %f326;
	ld.shared.v2.f32 	{%f333, %f334}, [_ZZ19_blockSoftmaxKernelILi1024EEvPfS0_iiiE12temp_storage+128];
	setp.gt.f32 	%p47, %f325, %f333;
	selp.f32 	%f335, %f325, %f333, %p47;
	selp.f32 	%f336, %f332, %f334, %p47;
	selp.f32 	%f337, %f333, %f325, %p47;
	selp.f32 	%f338, %f334, %f332, %p47;
	sub.f32 	%f339, %f337, %f335;
	mul.f32 	%f340, %f339, 0f3FB8AA3B;
	ex2.approx.f32 	%f341, %f340;
	fma.rn.f32 	%f342, %f338, %f341, %f336;
	ld.shared.v2.f32 	{%f343, %f344}, [_ZZ19_blockSoftmaxKernelILi1024EEvPfS0_iiiE12temp_storage+136];
	setp.gt.f32 	%p48, %f335, %f343;
	selp.f32 	%f345, %f335, %f343, %p48;
	selp.f32 	%f346, %f342, %f344, %p48;
	selp.f32 	%f347, %f343, %f335, %p48;
	selp.f32 	%f348, %f344, %f342, %p48;
	sub.f32 	%f349, %f347, %f345;
	mul.f32 	%f350, %f349, 0f3FB8AA3B;
	ex2.approx.f32 	%f351, %f350;
	fma.rn.f32 	%f352, %f348, %f351, %f346;
	ld.shared.v2.f32 	{%f353, %f354}, [_ZZ19_blockSoftmaxKernelILi1024EEvPfS0_iiiE12temp_storage+144];
	setp.gt.f32 	%p49, %f345, %f353;
	selp.f32 	%f355, %f345, %f353, %p49;
	selp.f32 	%f356, %f352, %f354, %p49;
	selp.f32 	%f357, %f353, %f345, %p49;
	selp.f32 	%f358, %f354, %f352, %p49;
	sub.f32 	%f359, %f357, %f355;
	mul.f32 	%f360, %f359, 0f3FB8AA3B;
	ex2.approx.f32 	%f361, %f360;
	fma.rn.f32 	%f362, %f358, %f361, %f356;
	ld.shared.v2.f32 	{%f363, %f364}, [_ZZ19_blockSoftmaxKernelILi1024EEvPfS0_iiiE12temp_storage+152];
	setp.gt.f32 	%p50, %f355, %f363;
	selp.f32 	%f365, %f355, %f363, %p50;
	selp.f32 	%f366, %f362, %f364, %p50;
	selp.f32 	%f367, %f363, %f355, %p50;
	selp.f32 	%f368, %f364, %f362, %p50;
	sub.f32 	%f369, %f367, %f365;
	mul.f32 	%f370, %f369, 0f3FB8AA3B;
	ex2.approx.f32 	%f371, %f370;
	fma.rn.f32 	%f372, %f368, %f371, %f366;
	ld.shared.v2.f32 	{%f373, %f374}, [_ZZ19_blockSoftmaxKernelILi1024EEvPfS0_iiiE12temp_storage+160];
	setp.gt.f32 	%p51, %f365, %f373;
	selp.f32 	%f375, %f372, %f374, %p51;
	selp.f32 	%f376, %f365, %f373, %p51;
	selp.f32 	%f377, %f374, %f372, %p51;
	selp.f32 	%f378, %f373, %f365, %p51;
	sub.f32 	%f379, %f378, %f376;
	mul.f32 	%f380, %f379, 0f3FB8AA3B;
	ex2.approx.f32 	%f381, %f380;
	fma.rn.f32 	%f382, %f377, %f381, %f375;
	ld.shared.v2.f32 	{%f383, %f384}, [_ZZ19_blockSoftmaxKernelILi1024EEvPfS0_iiiE12temp_storage+168];
	setp.gt.f32 	%p52, %f376, %f383;
	selp.f32 	%f385, %f382, %f384, %p52;
	selp.f32 	%f386, %f376, %f383, %p52;
	selp.f32 	%f387, %f384, %f382, %p52;
	selp.f32 	%f388, %f383, %f376, %p52;
	sub.f32 	%f389, %f388, %f386;
	mul.f32 	%f390, %f389, 0f3FB8AA3B;
	ex2.approx.f32 	%f391, %f390;
	fma.rn.f32 	%f392, %f387, %f391, %f385;
	ld.shared.v2.f32 	{%f393, %f394}, [_ZZ19_blockSoftmaxKernelILi1024EEvPfS0_iiiE12temp_storage+176];
	setp.gt.f32 	%p53, %f386, %f393;
	selp.f32 	%f395, %f392, %f394, %p53;
	selp.f32 	%f396, %f386, %f393, %p53;
	selp.f32 	%f397, %f394, %f392, %p53;
	selp.f32 	%f398, %f393, %f386, %p53;
	sub.f32 	%f399, %f398, %f396;
	mul.f32 	%f400, %f399, 0f3FB8AA3B;
	ex2.approx.f32 	%f401, %f400;
	fma.rn.f32 	%f402, %f397, %f401, %f395;
	ld.shared.v2.f32 	{%f403, %f404}, [_ZZ19_blockSoftmaxKernelILi1024EEvPfS0_iiiE12temp_storage+184];
	setp.gt.f32 	%p54, %f396, %f403;
	selp.f32 	%f405, %f402, %f404, %p54;
	selp.f32 	%f406, %f396, %f403, %p54;
	selp.f32 	%f407, %f404, %f402, %p54;
	selp.f32 	%f408, %f403, %f396, %p54;
	sub.f32 	%f409, %f408, %f406;
	mul.f32 	%f410, %f409, 0f3FB8AA3B;
	ex2.approx.f32 	%f411, %f410;
	fma.rn.f32 	%f412, %f407, %f411, %f405;
	ld.shared.v2.f32 	{%f413, %f414}, [_ZZ19_blockSoftmaxKernelILi1024EEvPfS0_iiiE12temp_storage+192];
	setp.gt.f32 	%p55, %f406, %f413;
	selp.f32 	%f415, %f412, %f414, %p55;
	selp.f32 	%f416, %f406, %f413, %p55;
	selp.f32 	%f417, %f414, %f412, %p55;
	selp.f32 	%f418, %f413, %f406, %p55;
	sub.f32 	%f419, %f418, %f416;
	mul.f32 	%f420, %f419, 0f3FB8AA3B;
	ex2.approx.f32 	%f421, %f420;
	fma.rn.f32 	%f422, %f417, %f421, %f415;
	ld.shared.v2.f32 	{%f423, %f424}, [_ZZ19_blockSoftmaxKernelILi1024EEvPfS0_iiiE12temp_storage+200];
	setp.gt.f32 	%p56, %f416, %f423;
	selp.f32 	%f425, %f422, %f424, %p56;
	selp.f32 	%f426, %f416, %f423, %p56;
	selp.f32 	%f427, %f424, %f422, %p56;
	selp.f32 	%f428, %f423, %f416, %p56;
	sub.f32 	%f429, %f428, %f426;
	mul.f32 	%f430, %f429, 0f3FB8AA3B;
	ex2.approx.f32 	%f431, %f430;
	fma.rn.f32 	%f432, %f427, %f431, %f425;
	ld.shared.v2.f32 	{%f433, %f434}, [_ZZ19_blockSoftmaxKernelILi1024EEvPfS0_iiiE12temp_storage+208];
	setp.gt.f32 	%p57, %f426, %f433;
	selp.f32 	%f435, %f432, %f434, %p57;
	selp.f32 	%f436, %f426, %f433, %p57;
	selp.f32 	%f437, %f434, %f432, %p57;
	selp.f32 	%f438, %f433, %f426, %p57;
	sub.f32 	%f439, %f438, %f436;
	mul.f32 	%f440, %f439, 0f3FB8AA3B;
	ex2.approx.f32 	%f441, %f440;
	fma.rn.f32 	%f442, %f437, %f441, %f435;
	ld.shared.v2.f32 	{%f443, %f444}, [_ZZ19_blockSoftmaxKernelILi1024EEvPfS0_iiiE12temp_storage+216];
	setp.gt.f32 	%p58, %f436, %f443;
	selp.f32 	%f445, %f442, %f444, %p58;
	selp.f32 	%f446, %f436, %f443, %p58;
	selp.f32 	%f447, %f444, %f442, %p58;
	selp.f32 	%f448, %f443, %f436, %p58;
	sub.f32 	%f449, %f448, %f446;
	mul.f32 	%f450, %f449, 0f3FB8AA3B;
	ex2.approx.f32 	%f451, %f450;
	fma.rn.f32 	%f452, %f447, %f451, %f445;
	ld.shared.v2.f32 	{%f453, %f454}, [_ZZ19_blockSoftmaxKernelILi1024EEvPfS0_iiiE12temp_storage+224];
	setp.gt.f32 	%p59, %f446, %f453;
	selp.f32 	%f455, %f452, %f454, %p59;
	selp.f32 	%f456, %f446, %f453, %p59;
	selp.f32 	%f457, %f454, %f452, %p59;
	selp.f32 	%f458, %f453, %f446, %p59;
	sub.f32 	%f459, %f458, %f456;
	mul.f32 	%f460, %f459, 0f3FB8AA3B;
	ex2.approx.f32 	%f461, %f460;
	fma.rn.f32 	%f462, %f457, %f461, %f455;
	ld.shared.v2.f32 	{%f463, %f464}, [_ZZ19_blockSoftmaxKernelILi1024EEvPfS0_iiiE12temp_storage+232];
	setp.gt.f32 	%p60, %f456, %f463;
	selp.f32 	%f465, %f462, %f464, %p60;
	selp.f32 	%f466, %f456, %f463, %p60;
	selp.f32 	%f467, %f464, %f462, %p60;
	selp.f32 	%f468, %f463, %f456, %p60;
	sub.f32 	%f469, %f468, %f466;
	mul.f32 	%f470, %f469, 0f3FB8AA3B;
	ex2.approx.f32 	%f471, %f470;
	fma.rn.f32 	%f472, %f467, %f471, %f465;
	ld.shared.v2.f32 	{%f473, %f474}, [_ZZ19_blockSoftmaxKernelILi1024EEvPfS0_iiiE12temp_storage+240];
	setp.gt.f32 	%p61, %f466, %f473;
	selp.f32 	%f475, %f472, %f474, %p61;
	selp.f32 	%f476, %f466, %f473, %p61;
	selp.f32 	%f477, %f474, %f472, %p61;
	selp.f32 	%f478, %f473, %f466, %p61;
	sub.f32 	%f479, %f478, %f476;
	mul.f32 	%f480, %f479, 0f3FB8AA3B;
	ex2.approx.f32 	%f481, %f480;
	fma.rn.f32 	%f482, %f477, %f481, %f475;
	ld.shared.v2.f32 	{%f483, %f484}, [_ZZ19_blockSoftmaxKernelILi1024EEvPfS0_iiiE12temp_storage+248];
	setp.gt.f32 	%p62, %f476, %f483;
	selp.f32 	%f485, %f482, %f484, %p62;
	selp.f32 	%f486, %f476, %f483, %p62;
	selp.f32 	%f487, %f484, %f482, %p62;
	selp.f32 	%f488, %f483, %f476, %p62;
	sub.f32 	%f489, %f488, %f486;
	mul.f32 	%f490, %f489, 0f3FB8AA3B;
	ex2.approx.f32 	%f491, %f490;
	fma.rn.f32 	%f492, %f487, %f491, %f485;
	ld.shared.v2.f32 	{%f493, %f494}, [_ZZ19_blockSoftmaxKernelILi1024EEvPfS0_iiiE12temp_storage+256];
	setp.gt.f32 	%p63, %f486, %f493;
	selp.f32 	%f495, %f492, %f494, %p63;
	selp.f32 	%f496, %f486, %f493, %p63;
	selp.f32 	%f497, %f494, %f492, %p63;
	selp.f32 	%f498, %f493, %f486, %p63;
	sub.f32 	%f499, %f498, %f496;
	mul.f32 	%f500, %f499, 0f3FB8AA3B;
	ex2.approx.f32 	%f501, %f500;
	fma.rn.f32 	%f502, %f497, %f501, %f495;
	ld.shared.v2.f32 	{%f503, %f504}, [_ZZ19_blockSoftmaxKernelILi1024EEvPfS0_iiiE12temp_storage+264];
	setp.gt.f32 	%p64, %f496, %f503;
	selp.f32 	%f505, %f502, %f504, %p64;
	selp.f32 	%f506, %f496, %f503, %p64;
	selp.f32 	%f507, %f504, %f502, %p64;
	selp.f32 	%f508, %f503, %f496, %p64;
	sub.f32 	%f509, %f508, %f506;
	mul.f32 	%f510, %f509, 0f3FB8AA3B;
	ex2.approx.f32 	%f511, %f510;
	fma.rn.f32 	%f512, %f507, %f511, %f505;
	ld.shared.v2.f32 	{%f513, %f514}, [_ZZ19_blockSoftmaxKernelILi1024EEvPfS0_iiiE12temp_storage+272];
	setp.gt.f32 	%p65, %f506, %f513;
	selp.f32 	%f515, %f512, %f514, %p65;
	selp.f32 	%f516, %f506, %f513, %p65;
	selp.f32 	%f517, %f514, %f512, %p65;
	selp.f32 	%f518, %f513, %f506, %p65;
	sub.f32 	%f519, %f518, %f516;
	mul.f32 	%f520, %f519, 0f3FB8AA3B;
	ex2.approx.f32 	%f521, %f520;
	fma.rn.f32 	%f522, %f517, %f521, %f515;
	ld.shared.v2.f32 	{%f523, %f524}, [_ZZ19_blockSoftmaxKernelILi1024EEvPfS0_iiiE12temp_storage+280];
	setp.gt.f32 	%p66, %f516, %f523;
	selp.f32 	%f525, %f522, %f524, %p66;
	selp.f32 	%f526, %f516, %f523, %p66;
	selp.f32 	%f527, %f524, %f522, %p66;
	selp.f32 	%f528, %f523, %f516, %p66;
	sub.f32 	%f529, %f528, %f526;
	mul.f32 	%f530, %f529, 0f3FB8AA3B;
	ex2.approx.f32 	%f531, %f530;
	fma.rn.f32 	%f532, %f527, %f531, %f525;
	st.shared.v2.f32 	[_ZZ19_blockSoftmaxKernelILi1024EEvPfS0_iiiE8md_total], {%f526, %f532};
$L__BB1_25:
	setp.ge.u32 	%p67, %r2, %r52;
	bar.sync 	0;
	@%p67 bra 	$L__BB1_32;
	ld.shared.v2.f32 	{%f45, %f533}, [_ZZ19_blockSoftmaxKernelILi1024EEvPfS0_iiiE8md_total];
	mov.f32 	%f534, 0f3F800000;
	div.approx.f32 	%f46, %f534, %f533;
	not.b32 	%r151, %r2;
	add.s32 	%r152, %r52, %r151;
	shr.u32 	%r153, %r152, 10;
	add.s32 	%r33, %r153, 1;
	and.b32  	%r34, %r33, 3;
	setp.lt.u32 	%p68, %r152, 3072;
	mov.b32 	%r181, 0;
	mov.u32 	%r177, %r2;
	@%p68 bra 	$L__BB1_29;
	and.b32  	%r181, %r33, 8388604;
	neg.s32 	%r175, %r181;
	mov.b32 	%r176, 0;
	mov.u32 	%r177, %r2;
$L__BB1_28:
	mad.lo.s32 	%r155, %r177, %r53, %r1;
	mul.wide.u32 	%rd35, %r155, 4;
	add.s64 	%rd36, %rd2, %rd35;
	ld.global.nc.f32 	%f535, [%rd36];
	sub.f32 	%f536, %f535, %f45;
	mul.f32 	%f537, %f536, 0f3FB8AA3B;
	ex2.approx.f32 	%f538, %f537;
	mul.f32 	%f539, %f538, %f46;
	add.s64 	%rd37, %rd1, %rd35;
	st.global.f32 	[%rd37], %f539;
	shl.b32 	%r156, %r176, 10;
	or.b32  	%r157, %r156, %r2;
	add.s32 	%r158, %r157, 1024;
	mad.lo.s32 	%r159, %r158, %r53, %r1;
	mul.wide.u32 	%rd38, %r159, 4;
	add.s64 	%rd39, %rd2, %rd38;
	ld.global.nc.f32 	%f540, [%rd39];
	sub.f32 	%f541, %f540, %f45;
	mul.f32 	%f542, %f541, 0f3FB8AA3B;
	ex2.approx.f32 	%f543, %f542;
	mul.f32 	%f544, %f543, %f46;
	add.s64 	%rd40, %rd1, %rd38;
	st.global.f32 	[%rd40], %f544;
	add.s32 	%r160, %r157, 2048;
	mad.lo.s32 	%r161, %r160, %r53, %r1;
	mul.wide.u32 	%rd41, %r161, 4;
	add.s64 	%rd42, %rd2, %rd41;
	ld.global.nc.f32 	%f545, [%rd42];
	sub.f32 	%f546, %f545, %f45;
	mul.f32 	%f547, %f546, 0f3FB8AA3B;
	ex2.approx.f32 	%f548, %f547;
	mul.f32 	%f549, %f548, %f46;
	add.s64 	%rd43, %rd1, %rd41;
	st.global.f32 	[%rd43], %f549;
	add.s32 	%r162, %r157, 3072;
	mad.lo.s32 	%r163, %r162, %r53, %r1;
	mul.wide.u32 	%rd44, %r163, 4;
	add.s64 	%rd45, %rd2, %rd44;
	ld.global.nc.f32 	%f550, [%rd45];
	sub.f32 	%f551, %f550, %f45;
	mul.f32 	%f552, %f551, 0f3FB8AA3B;
	ex2.approx.f32 	%f553, %f552;
	mul.f32 	%f554, %f553, %f46;
	add.s64 	%rd46, %rd1, %rd44;
	st.global.f32 	[%rd46], %f554;
	add.s32 	%r176, %r176, 4;
	add.s32 	%r177, %r177, 4096;
	add.s32 	%r175, %r175, 4;
	setp.ne.s32 	%p69, %r175, 0;
	@%p69 bra 	$L__BB1_28;
$L__BB1_29:
	setp.eq.s32 	%p70, %r34, 0;
	@%p70 bra 	$L__BB1_32;
	neg.s32 	%r179, %r34;
$L__BB1_31:
	.pragma "nounroll";
	mad.lo.s32 	%r164, %r177, %r53, %r1;
	mul.wide.u32 	%rd47, %r164, 4;
	add.s64 	%rd48, %rd2, %rd47;
	ld.global.nc.f32 	%f555, [%rd48];
	sub.f32 	%f556, %f555, %f45;
	mul.f32 	%f557, %f556, 0f3FB8AA3B;
	ex2.approx.f32 	%f558, %f557;
	mul.f32 	%f559, %f558, %f46;
	add.s64 	%rd49, %rd1, %rd47;
	st.global.f32 	[%rd49], %f559;
	add.s32 	%r181, %r181, 1;
	shl.b32 	%r165, %r181, 10;
	or.b32  	%r177, %r165, %r2;
	add.s32 	%r179, %r179, 1;
	setp.ne.s32 	%p71, %r179, 0;
	@%p71 bra 	$L__BB1_31;
$L__BB1_32:
	ret;

}


// ===== COMPILED SASS (sm_100) =====

	.target	sm_100

	.elftype	@"ET_EXEC"


//--------------------- .note.nv.tkinfo           --------------------------
	.section	.note.nv.tkinfo,"",@"SHT_NOTE"
	.sectionflags	@"SHF_NOTE_NV_TKINFO"
	.tkinfo
        /*0018*/ 	.word	0x00000002
        /*0030*/ 	.string	""
        /*0030*/ 	.string	"ptxas"
        /*0030*/ 	.string	"Cuda compilation tools, release 13.0, V13.0.88"
        /*0030*/ 	.string	"Build cuda_13.0.r13.0/compiler.36424714_0"
        /*0030*/ 	.string	"-arch sm_100 -m 64 "



//--------------------- .note.nv.cuinfo           --------------------------
	.section	.note.nv.cuinfo,"",@"SHT_NOTE"
	.sectionflags	@"SHF_NOTE_NV_CUINFO"
        /*0018*/ 	.short	0x0002
        /*001a*/ 	.short	0x0064
        /*001c*/ 	.short	0x0082
	.zero		2


//--------------------- .nv.info                  --------------------------
	.section	.nv.info,"",@"SHT_CUDA_INFO"
	.align	4


	//----- nvinfo : EIATTR_REGCOUNT
	.align		4
        /*0000*/ 	.byte	0x04, 0x2f
        /*0002*/ 	.short	(.L_29 - .L_28)
	.align		4
.L_28:
        /*0004*/ 	.word	index@(_Z18_warpSoftmaxKernelPfS_iii)
        /*0008*/ 	.word	0x00000026


	//----- nvinfo : EIATTR_FRAME_SIZE
	.align		4
.L_29:
        /*000c*/ 	.byte	0x04, 0x11
        /*000e*/ 	.short	(.L_31 - .L_30)
	.align		4
.L_30:
        /*0010*/ 	.word	index@(_Z18_warpSoftmaxKernelPfS_iii)
        /*0014*/ 	.word	0x00000080


	//----- nvinfo : EIATTR_REGCOUNT
	.align		4
.L_31:
        /*0018*/ 	.byte	0x04, 0x2f
        /*001a*/ 	.short	(.L_33 - .L_32)
	.align		4
.L_32:
        /*001c*/ 	.word	index@(_Z19_blockSoftmaxKernelILi1024EEvPfS0_iii)
        /*0020*/ 	.word	0x00000020


	//----- nvinfo : EIATTR_FRAME_SIZE
	.align		4
.L_33:
        /*0024*/ 	.byte	0x04, 0x11
        /*0026*/ 	.short	(.L_35 - .L_34)
	.align		4
.L_34:
        /*0028*/ 	.word	index@(_Z19_blockSoftmaxKernelILi1024EEvPfS0_iii)
        /*002c*/ 	.word	0x00000000


	//----- nvinfo : EIATTR_MIN_STACK_SIZE
	.align		4
.L_35:
        /*0030*/ 	.byte	0x04, 0x12
        /*0032*/ 	.short	(.L_37 - .L_36)
	.align		4
.L_36:
        /*0034*/ 	.word	index@(_Z19_blockSoftmaxKernelILi1024EEvPfS0_iii)
        /*0038*/ 	.word	0x00000000


	//----- nvinfo : EIATTR_MIN_STACK_SIZE
	.align		4
.L_37:
        /*003c*/ 	.byte	0x04, 0x12
        /*003e*/ 	.short	(.L_39 - .L_38)
	.align		4
.L_38:
        /*0040*/ 	.word	index@(_Z18_warpSoftmaxKernelPfS_iii)
        /*0044*/ 	.word	0x00000080
.L_39:


//--------------------- .nv.compat                --------------------------
	.section	.nv.compat,"",@"SHT_CUDA_COMPAT_INFO"
	.align	4
        /*0000*/ 	.byte	0x02, 0x09, 0x00, 0x00, 0x02, 0x02, 0x01, 0x00, 0x02, 0x05, 0x05, 0x00, 0x03, 0x07, 0x01, 0x01
        /*0010*/ 	.byte	0x02, 0x03, 0x00, 0x00, 0x02, 0x06, 0x01, 0x00, 0x04, 0x0b, 0x08, 0x00, 0x01, 0x00, 0x00, 0x00
        /*0020*/ 	.byte	0x00, 0x00, 0x00, 0x00


//--------------------- .nv.info._Z19_blockSoftmaxKernelILi1024EEvPfS0_iii --------------------------
	.section	.nv.info._Z19_blockSoftmaxKernelILi1024EEvPfS0_iii,"",@"SHT_CUDA_INFO"
	.sectionflags	@""
	.align	4


	//----- nvinfo : EIATTR_CUDA_API_VERSION
	.align		4
        /*0000*/ 	.byte	0x04, 0x37
        /*0002*/ 	.short	(.L_41 - .L_40)
.L_40:
        /*0004*/ 	.word	0x00000082


	//----- nvinfo : EIATTR_KPARAM_INFO
	.align		4
.L_41:
        /*0008*/ 	.byte	0x04, 0x17
        /*000a*/ 	.short	(.L_43 - .L_42)
.L_42:
        /*000c*/ 	.word	0x00000000
        /*0010*/ 	.short	0x0004
        /*0012*/ 	.short	0x0018
        /*0014*/ 	.byte	0x00, 0xf0, 0x11, 0x00


	//----- nvinfo : EIATTR_KPARAM_INFO
	.align		4
.L_43:
        /*0018*/ 	.byte	0x04, 0x17
        /*001a*/ 	.short	(.L_45 - .L_44)
.L_44:
        /*001c*/ 	.word	0x00000000
        /*0020*/ 	.short	0x0003
        /*0022*/ 	.short	0x0014
        /*0024*/ 	.byte	0x00, 0xf0, 0x11, 0x00


	//----- nvinfo : EIATTR_KPARAM_INFO
	.align		4
.L_45:
        /*0028*/ 	.byte	0x04, 0x17
        /*002a*/ 	.short	(.L_47 - .L_46)
.L_46:
        /*002c*/ 	.word	0x00000000
        /*0030*/ 	.short	0x0002
        /*0032*/ 	.short	0x0010
        /*0034*/ 	.byte	0x00, 0xf0, 0x11, 0x00


	//----- nvinfo : EIATTR_KPARAM_INFO
	.align		4
.L_47:
        /*0038*/ 	.byte	0x04, 0x17
        /*003a*/ 	.short	(.L_49 - .L_48)
.L_48:
        /*003c*/ 	.word	0x00000000
        /*0040*/ 	.short	0x0001
        /*0042*/ 	.short	0x0008
        /*0044*/ 	.byte	0x00, 0xf5, 0x21, 0x00


	//----- nvinfo : EIATTR_KPARAM_INFO
	.align		4
.L_49:
        /*0048*/ 	.byte	0x04, 0x17
        /*004a*/ 	.short	(.L_51 - .L_50)
.L_50:
        /*004c*/ 	.word	0x00000000
        /*0050*/ 	.short	0x0000
        /*0052*/ 	.short	0x0000
        /*0054*/ 	.byte	0x00, 0xf5, 0x21, 0x00


	//----- nvinfo : EIATTR_SPARSE_MMA_MASK
	.align		4
.L_51:
        /*0058*/ 	.byte	0x03, 0x50
        /*005a*/ 	.short	0x0000


	//----- nvinfo : EIATTR_MAXREG_COUNT
	.align		4
        /*005c*/ 	.byte	0x03, 0x1b
        /*005e*/ 	.short	0x0040


	//----- nvinfo : EIATTR_NUM_BARRIERS
	.align		4
        /*0060*/ 	.byte	0x02, 0x4c
        /*0062*/ 	.byte	0x01
	.zero		1


	//----- nvinfo : EIATTR_MERCURY_ISA_VERSION
	.align		4
        /*0064*/ 	.byte	0x03, 0x5f
        /*0066*/ 	.short	0x0101


	//----- nvinfo : EIATTR_COOP_GROUP_MASK_REGIDS
	.align		4
        /*0068*/ 	.byte	0x04, 0x29
        /*006a*/ 	.short	(.L_53 - .L_52)


	//   ....[0]....
.L_52:
        /*006c*/ 	.word	0xffffffff


	//   ....[1]....
        /*0070*/ 	.word	0xffffffff


	//   ....[2]....
        /*0074*/ 	.word	0xffffffff


	//   ....[3]....
        /*0078*/ 	.word	0xffffffff


	//   ....[4]....
        /*007c*/ 	.word	0xffffffff


	//   ....[5]....
        /*0080*/ 	.word	0xffffffff


	//   ....[6]....
        /*0084*/ 	.word	0xffffffff


	//   ....[7]....
        /*0088*/ 	.word	0xffffffff


	//   ....[8]....
        /*008c*/ 	.word	0xffffffff


	//   ....[9]....
        /*0090*/ 	.word	0xffffffff


	//----- nvinfo : EIATTR_COOP_GROUP_INSTR_OFFSETS
	.align		4
.L_53:
        /*0094*/ 	.byte	0x04, 0x28
        /*0096*/ 	.short	(.L_55 - .L_54)


	//   ....[0]....
.L_54:
        /*0098*/ 	.word	0x00001410


	//   ....[1]....
        /*009c*/ 	.word	0x00001420


	//   ....[2]....
        /*00a0*/ 	.word	0x00001540


	//   ....[3]....
        /*00a4*/ 	.word	0x00001570


	//   ....[4]....
        /*00a8*/ 	.word	0x00001690


	//   ....[5]....
        /*00ac*/ 	.word	0x000016b0


	//   ....[6]....
        /*00b0*/ 	.word	0x000017b0


	//   ....[7]....
        /*00b4*/ 	.word	0x000017d0


	//   ....[8]....
        /*00b8*/ 	.word	0x000018d0


	//   ....[9]....
        /*00bc*/ 	.word	0x000018f0


	//----- nvinfo : EIATTR_VRC_CTA_INIT_COUNT
	.align		4
.L_55:
        /*00c0*/ 	.byte	0x02, 0x4a
	.zero		1
	.zero		1


	//----- nvinfo : EIATTR_EXIT_INSTR_OFFSETS
	.align		4
        /*00c4*/ 	.byte	0x04, 0x1c
        /*00c6*/ 	.short	(.L_57 - .L_56)


	//   ....[0]....
.L_56:
        /*00c8*/ 	.word	0x00003340


	//   ....[1]....
        /*00cc*/ 	.word	0x000038a0


	//   ....[2]....
        /*00d0*/ 	.word	0x00003a00


	//----- nvinfo : EIATTR_MAX_THREADS
	.align		4
.L_57:
        /*00d4*/ 	.byte	0x04, 0x05
        /*00d6*/ 	.short	(.L_59 - .L_58)
.L_58:
        /*00d8*/ 	.word	0x00000400
        /*00dc*/ 	.word	0x00000001
        /*00e0*/ 	.word	0x00000001


	//----- nvinfo : EIATTR_CRS_STACK_SIZE
	.align		4
.L_59:
        /*00e4*/ 	.byte	0x04, 0x1e
        /*00e6*/ 	.short	(.L_61 - .L_60)
.L_60:
        /*00e8*/ 	.word	0x00000000


	//----- nvinfo : EIATTR_CBANK_PARAM_SIZE
	.align		4
.L_61:
        /*00ec*/ 	.byte	0x03, 0x19
        /*00ee*/ 	.short	0x001c


	//----- nvinfo : EIATTR_PARAM_CBANK
	.align		4
        /*00f0*/ 	.byte	0x04, 0x0a
        /*00f2*/ 	.short	(.L_63 - .L_62)
	.align		4
.L_62:
        /*00f4*/ 	.word	index@(.nv.constant0._Z19_blockSoftmaxKernelILi1024EEvPfS0_iii)
        /*00f8*/ 	.short	0x0380
        /*00fa*/ 	.short	0x001c


	//----- nvinfo : EIATTR_SW_WAR
	.align		4
.L_63:
        /*00fc*/ 	.byte	0x04, 0x36
        /*00fe*/ 	.short	(.L_65 - .L_64)
.L_64:
        /*0100*/ 	.word	0x00000008
.L_65:


//--------------------- .nv.info._Z18_warpSoftmaxKernelPfS_iii --------------------------
	.section	.nv.info._Z18_warpSoftmaxKernelPfS_iii,"",@"SHT_CUDA_INFO"
	.sectionflags	@""
	.align	4


	//----- nvinfo : EIATTR_CUDA_API_VERSION
	.align		4
        /*0000*/ 	.byte	0x04, 0x37
        /*0002*/ 	.short	(.L_67 - .L_66)
.L_66:
        /*0004*/ 	.word	0x00000082


	//----- nvinfo : EIATTR_KPARAM_INFO
	.align		4
.L_67:
        /*0008*/ 	.byte	0x04, 0x17
        /*000a*/ 	.short	(.L_69 - .L_68)
.L_68:
        /*000c*/ 	.word	0x00000000
        /*0010*/ 	.short	0x0004
        /*0012*/ 	.short	0x0018
        /*0014*/ 	.byte	0x00, 0xf0, 0x11, 0x00


	//----- nvinfo : EIATTR_KPARAM_INFO
	.align		4
.L_69:
        /*0018*/ 	.byte	0x04, 0x17
        /*001a*/ 	.short	(.L_71 - .L_70)
.L_70:
        /*001c*/ 	.word	0x00000000
        /*0020*/ 	.short	0x0003
        /*0022*/ 	.short	0x0014
        /*0024*/ 	.byte	0x00, 0xf0, 0x11, 0x00


	//----- nvinfo : EIATTR_KPARAM_INFO
	.align		4
.L_71:
        /*0028*/ 	.byte	0x04, 0x17
        /*002a*/ 	.short	(.L_73 - .L_72)
.L_72:
        /*002c*/ 	.word	0x00000000
        /*0030*/ 	.short	0x0002
        /*0032*/ 	.short	0x0010
        /*0034*/ 	.byte	0x00, 0xf0, 0x11, 0x00


	//----- nvinfo : EIATTR_KPARAM_INFO
	.align		4
.L_73:
        /*0038*/ 	.byte	0x04, 0x17
        /*003a*/ 	.short	(.L_75 - .L_74)
.L_74:
        /*003c*/ 	.word	0x00000000
        /*0040*/ 	.short	0x0001
        /*0042*/ 	.short	0x0008
        /*0044*/ 	.byte	0x00, 0xf5, 0x21, 0x00


	//----- nvinfo : EIATTR_KPARAM_INFO
	.align		4
.L_75:
        /*0048*/ 	.byte	0x04, 0x17
        /*004a*/ 	.short	(.L_77 - .L_76)
.L_76:
        /*004c*/ 	.word	0x00000000
        /*0050*/ 	.short	0x0000
        /*0052*/ 	.short	0x0000
        /*0054*/ 	.byte	0x00, 0xf5, 0x21, 0x00


	//----- nvinfo : EIATTR_SPARSE_MMA_MASK
	.align		4
.L_77:
        /*0058*/ 	.byte	0x03, 0x50
        /*005a*/ 	.short	0x0000


	//----- nvinfo : EIATTR_MAXREG_COUNT
	.align		4
        /*005c*/ 	.byte	0x03, 0x1b
        /*005e*/ 	.short	0x00ff


	//----- nvinfo : EIATTR_MERCURY_ISA_VERSION
	.align		4
        /*0060*/ 	.byte	0x03, 0x5f
        /*0062*/ 	.short	0x0101


	//----- nvinfo : EIATTR_COOP_GROUP_MASK_REGIDS
	.align		4
        /*0064*/ 	.byte	0x04, 0x29
        /*0066*/ 	.short	(.L_79 - .L_78)


	//   ....[0]....
.L_78:
        /*0068*/ 	.word	0xffffffff


	//   ....[1]....
        /*006c*/ 	.word	0xffffffff


	//   ....[2]....
        /*0070*/ 	.word	0xffffffff


	//   ....[3]....
        /*0074*/ 	.word	0xffffffff


	//   ....[4]....
        /*0078*/ 	.word	0xffffffff


	//   ....[5]....
        /*007c*/ 	.word	0xffffffff


	//   ....[6]....
        /*0080*/ 	.word	0xffffffff


	//   ....[7]....
        /*0084*/ 	.word	0xffffffff


	//   ....[8]....
        /*0088*/ 	.word	0xffffffff


	//   ....[9]....
        /*008c*/ 	.word	0xffffffff


	//----- nvinfo : EIATTR_COOP_GROUP_INSTR_OFFSETS
	.align		4
.L_79:
        /*0090*/ 	.byte	0x04, 0x28
        /*0092*/ 	.short	(.L_81 - .L_80)


	//   ....[0]....
.L_80:
        /*0094*/ 	.word	0x00000e40


	//   ....[1]....
        /*0098*/ 	.word	0x00000ec0


	//   ....[2]....
        /*009c*/ 	.word	0x00000f20


	//   ....[3]....
        /*00a0*/ 	.word	0x00000f40


	//   ....[4]....
        /*00a4*/ 	.word	0x00000f60


	//   ....[5]....
        /*00a8*/ 	.word	0x00001fb0


	//   ....[6]....
        /*00ac*/ 	.word	0x00002000


	//   ....[7]....
        /*00b0*/ 	.word	0x00002020


	//   ....[8]....
        /*00b4*/ 	.word	0x00002040


	//   ....[9]....
        /*00b8*/ 	.word	0x00002060


	//----- nvinfo : EIATTR_VRC_CTA_INIT_COUNT
	.align		4
.L_81:
        /*00bc*/ 	.byte	0x02, 0x4a
	.zero		1
	.zero		1


	//----- nvinfo : EIATTR_EXIT_INSTR_OFFSETS
	.align		4
        /*00c0*/ 	.byte	0x04, 0x1c
        /*00c2*/ 	.short	(.L_83 - .L_82)


	//   ....[0]....
.L_82:
        /*00c4*/ 	.word	0x00002090


	//   ....[1]....
        /*00c8*/ 	.word	0x00002580


	//   ....[2]....
        /*00cc*/ 	.word	0x000026d0


	//----- nvinfo : EIATTR_CRS_STACK_SIZE
	.align		4
.L_83:
        /*00d0*/ 	.byte	0x04, 0x1e
        /*00d2*/ 	.short	(.L_85 - .L_84)
.L_84:
        /*00d4*/ 	.word	0x00000000


	//----- nvinfo : EIATTR_CBANK_PARAM_SIZE
	.align		4
.L_85:
        /*00d8*/ 	.byte	0x03, 0x19
        /*00da*/ 	.short	0x001c


	//----- nvinfo : EIATTR_PARAM_CBANK
	.align		4
        /*00dc*/ 	.byte	0x04, 0x0a
        /*00de*/ 	.short	(.L_87 - .L_86)
	.align		4
.L_86:
        /*00e0*/ 	.word	index@(.nv.constant0._Z18_warpSoftmaxKernelPfS_iii)
        /*00e4*/ 	.short	0x0380
        /*00e6*/ 	.short	0x001c


	//----- nvinfo : EIATTR_SW_WAR
	.align		4
.L_87:
        /*00e8*/ 	.byte	0x04, 0x36
        /*00ea*/ 	.short	(.L_89 - .L_88)
.L_88:
        /*00ec*/ 	.word	0x00000008
.L_89:


//--------------------- .nv.callgraph             --------------------------
	.section	.nv.callgraph,"",@"SHT_CUDA_CALLGRAPH"
	.align	4
	.sectionentsize	8
	.align		4
        /*0000*/ 	.word	0x00000000
	.align		4
        /*0004*/ 	.word	0xffffffff
	.align		4
        /*0008*/ 	.word	0x00000000
	.align		4
        /*000c*/ 	.word	0xfffffffe
	.align		4
        /*0010*/ 	.word	0x00000000
	.align		4
        /*0014*/ 	.word	0xfffffffd
	.align		4
        /*0018*/ 	.word	0x00000000
	.align		4
        /*001c*/ 	.word	0xfffffffc


//--------------------- .nv.constant4             --------------------------
	.section	.nv.constant4,"a",@progbits
	.align	8
	.align		8
.nv.constant4:
        /*0000*/ 	.dword	_ZN34_INTERNAL_f797c7a4_4_k_cu_93dd87b44cuda3std3__45__cpo5beginE
	.align		8
        /*0008*/ 	.dword	_ZN34_INTERNAL_f797c7a4_4_k_cu_93dd87b44cuda3std3__45__cpo3endE
	.align		8
        /*0010*/ 	.dword	_ZN34_INTERNAL_f797c7a4_4_k_cu_93dd87b44cuda3std3__45__cpo6cbeginE
	.align		8
        /*0018*/ 	.dword	_ZN34_INTERNAL_f797c7a4_4_k_cu_93dd87b44cuda3std3__45__cpo4cendE
	.align		8
        /*0020*/ 	.dword	_ZN34_INTERNAL_f797c7a4_4_k_cu_93dd87b44cuda3std3__45__cpo6rbeginE
	.align		8
        /*0028*/ 	.dword	_ZN34_INTERNAL_f797c7a4_4_k_cu_93dd87b44cuda3std3__45__cpo4rendE
	.align		8
        /*0030*/ 	.dword	_ZN34_INTERNAL_f797c7a4_4_k_cu_93dd87b44cuda3std3__45__cpo7crbeginE
	.align		8
        /*0038*/ 	.dword	_ZN34_INTERNAL_f797c7a4_4_k_cu_93dd87b44cuda3std3__45__cpo5crendE
	.align		8
        /*0040*/ 	.dword	_ZN34_INTERNAL_f797c7a4_4_k_cu_93dd87b44cuda3std3__436_GLOBAL__N__f797c7a4_4_k_cu_93dd87b46ignoreE
	.align		8
        /*0048*/ 	.dword	_ZN34_INTERNAL_f797c7a4_4_k_cu_93dd87b44cuda3std3__419piecewise_constructE
	.align		8
        /*0050*/ 	.dword	_ZN34_INTERNAL_f797c7a4_4_k_cu_93dd87b44cuda3std3__48in_placeE
	.align		8
        /*0058*/ 	.dword	_ZN34_INTERNAL_f797c7a4_4_k_cu_93dd87b44cuda3std3__420unreachable_sentinelE
	.align		8
        /*0060*/ 	.dword	_ZN34_INTERNAL_f797c7a4_4_k_cu_93dd87b44cuda3std6ranges3__45__cpo4swapE
	.align		8
        /*0068*/ 	.dword	_ZN34_INTERNAL_f797c7a4_4_k_cu_93dd87b44cuda3std6ranges3__45__cpo9iter_moveE
	.align		8
        /*0070*/ 	.dword	_ZN34_INTERNAL_f797c7a4_4_k_cu_93dd87b44cuda3std6ranges3__45__cpo5beginE
	.align		8
        /*0078*/ 	.dword	_ZN34_INTERNAL_f797c7a4_4_k_cu_93dd87b44cuda3std6ranges3__45__cpo3endE
	.align		8
        /*0080*/ 	.dword	_ZN34_INTERNAL_f797c7a4_4_k_cu_93dd87b44cuda3std6ranges3__45__cpo6cbeginE
	.align		8
        /*0088*/ 	.dword	_ZN34_INTERNAL_f797c7a4_4_k_cu_93dd87b44cuda3std6ranges3__45__cpo4cendE
	.align		8
        /*0090*/ 	.dword	_ZN34_INTERNAL_f797c7a4_4_k_cu_93dd87b44cuda3std6ranges3__45__cpo7advanceE
	.align		8
        /*0098*/ 	.dword	_ZN34_INTERNAL_f797c7a4_4_k_cu_93dd87b44cuda3std6ranges3__45__cpo9iter_swapE
	.align		8
        /*00a0*/ 	.dword	_ZN34_INTERNAL_f797c7a4_4_k_cu_93dd87b44cuda3std6ranges3__45__cpo4nextE
	.align		8
        /*00a8*/ 	.dword	_ZN34_INTERNAL_f797c7a4_4_k_cu_93dd87b44cuda3std6ranges3__45__cpo4prevE
	.align		8
        /*00b0*/ 	.dword	_ZN34_INTERNAL_f797c7a4_4_k_cu_93dd87b44cuda3std6ranges3__45__cpo4dataE
	.align		8
        /*00b8*/ 	.dword	_ZN34_INTERNAL_f797c7a4_4_k_cu_93dd87b44cuda3std6ranges3__45__cpo5cdataE
	.align		8
        /*00c0*/ 	.dword	_ZN34_INTERNAL_f797c7a4_4_k_cu_93dd87b44cuda3std6ranges3__45__cpo4sizeE
	.align		8
        /*00c8*/ 	.dword	_ZN34_INTERNAL_f797c7a4_4_k_cu_93dd87b44cuda3std6ranges3__45__cpo5ssizeE
	.align		8
        /*00d0*/ 	.dword	_ZN34_INTERNAL_f797c7a4_4_k_cu_93dd87b44cuda3std6ranges3__45__cpo8distanceE
	.align		8
        /*00d8*/ 	.dword	_ZN34_INTERNAL_f797c7a4_4_k_cu_93dd87b46thrust24THRUST_300001_SM_1000_NS6system6detail10sequential3seqE


//--------------------- .text._Z19_blockSoftmaxKernelILi1024EEvPfS0_iii --------------------------
	.section	.text._Z19_blockSoftmaxKernelILi1024EEvPfS0_iii,"ax",@progbits
	.align	128
        .global         _Z19_blockSoftmaxKernelILi1024EEvPfS0_iii
        .type           _Z19_blockSoftmaxKernelILi1024EEvPfS0_iii,@function
        .size           _Z19_blockSoftmaxKernelILi1024EEvPfS0_iii,(.L_x_57 - _Z19_blockSoftmaxKernelILi1024EEvPfS0_iii)
        .other          _Z19_blockSoftmaxKernelILi1024EEvPfS0_iii,@"STO_CUDA_ENTRY STV_DEFAULT"
_Z19_blockSoftmaxKernelILi1024EEvPfS0_iii:
.text._Z19_blockSoftmaxKernelILi1024EEvPfS0_iii:
[----:B------:R-:W-:Y:S08]  /*0000*/  LDC R1, c[0x0][0x37c] ;  /* 0x0000df00ff017b82 */ /* 0x000ff00000000800 */
[----:B------:R-:W0:Y:S01]  /*0010*/  LDC R0, c[0x0][0x398] ;  /* 0x0000e600ff007b82 */ /* 0x000e220000000800 */
[----:B------:R-:W1:Y:S01]  /*0020*/  LDCU.64 UR6, c[0x0][0x358] ;  /* 0x00006b00ff0677ac */ /* 0x000e620008000a00 */
[----:B------:R-:W-:Y:S01]  /*0030*/  BSSY.RECONVERGENT B0, `(.L_x_0) ;  /* 0x000013a000007945 */ /* 0x000fe20003800200 */
[----:B------:R-:W-:-:S05]  /*0040*/  IMAD.MOV.U32 R13, RZ, RZ, RZ ;  /* 0x000000ffff0d7224 */ /* 0x000fca00078e00ff */
[----:B------:R-:W2:Y:S01]  /*0050*/  S2UR UR4, SR_CTAID.X ;  /* 0x00000000000479c3 */ /* 0x000ea20000002500 */
[----:B0-----:R-:W0:Y:S01]  /*0060*/  I2F.U32.RP R4, R0 ;  /* 0x0000000000047306 */ /* 0x001e220000209000 */
[----:B------:R-:W-:-:S07]  /*0070*/  ISETP.NE.U32.AND P1, PT, R0, RZ, PT ;  /* 0x000000ff0000720c */ /* 0x000fce0003f25070 */
[----:B0-----:R-:W0:Y:S02]  /*0080*/  MUFU.RCP R4, R4 ;  /* 0x0000000400047308 */ /* 0x001e240000001000 */
[----:B0-----:R-:W-:-:S06]  /*0090*/  VIADD R2, R4, 0xffffffe ;  /* 0x0ffffffe04027836 */ /* 0x001fcc0000000000 */
[----:B------:R0:W3:Y:S02]  /*00a0*/  F2I.FTZ.U32.TRUNC.NTZ R3, R2 ;  /* 0x0000000200037305 */ /* 0x0000e4000021f000 */
[----:B0-----:R-:W-:Y:S02]  /*00b0*/  HFMA2 R2, -RZ, RZ, 0, 0 ;  /* 0x00000000ff027431 */ /* 0x001fe400000001ff */
[----:B---3--:R-:W-:-:S04]  /*00c0*/  IMAD.MOV R5, RZ, RZ, -R3 ;  /* 0x000000ffff057224 */ /* 0x008fc800078e0a03 */
[----:B------:R-:W-:-:S04]  /*00d0*/  IMAD R5, R5, R0, RZ ;  /* 0x0000000005057224 */ /* 0x000fc800078e02ff */
[----:B------:R-:W-:Y:S02]  /*00e0*/  IMAD.HI.U32 R3, R3, R5, R2 ;  /* 0x0000000503037227 */ /* 0x000fe400078e0002 */
[----:B------:R-:W0:Y:S02]  /*00f0*/  LDC R2, c[0x0][0x394] ;  /* 0x0000e500ff027b82 */ /* 0x000e240000000800 */
[----:B------:R-:W-:Y:S02]  /*0100*/  IMAD.MOV.U32 R5, RZ, RZ, -0x800001 ;  /* 0xff7fffffff057424 */ /* 0x000fe400078e00ff */
[----:B--2---:R-:W-:-:S04]  /*0110*/  IMAD.HI.U32 R3, R3, UR4, RZ ;  /* 0x0000000403037c27 */ /* 0x004fc8000f8e00ff */
[----:B------:R-:W-:-:S04]  /*0120*/  IMAD.MOV R3, RZ, RZ, -R3 ;  /* 0x000000ffff037224 */ /* 0x000fc800078e0a03 */
[----:B------:R-:W-:Y:S02]  /*0130*/  IMAD R21, R0, R3, UR4 ;  /* 0x0000000400157e24 */ /* 0x000fe4000f8e0203 */
[----:B------:R-:W0:Y:S03]  /*0140*/  S2R R3, SR_TID.X ;  /* 0x0000000000037919 */ /* 0x000e260000002100 */
[----:B------:R-:W-:-:S13]  /*0150*/  ISETP.GE.U32.AND P0, PT, R21, R0, PT ;  /* 0x000000001500720c */ /* 0x000fda0003f06070 */
[----:B------:R-:W-:-:S05]  /*0160*/  @P0 IMAD.IADD R21, R21, 0x1, -R0 ;  /* 0x0000000115150824 */ /* 0x000fca00078e0a00 */
[----:B------:R-:W-:-:S13]  /*0170*/  ISETP.GE.U32.AND P0, PT, R21, R0, PT ;  /* 0x000000001500720c */ /* 0x000fda0003f06070 */
[----:B------:R-:W-:Y:S02]  /*0180*/  @P0 IADD3 R21, PT, PT, R21, -R0, RZ ;  /* 0x8000000015150210 */ /* 0x000fe40007ffe0ff */
[----:B0-----:R-:W-:Y:S02]  /*0190*/  ISETP.GE.U32.AND P0, PT, R3, R2, PT ;  /* 0x000000020300720c */ /* 0x001fe40003f06070 */
[----:B------:R-:W-:-:S04]  /*01a0*/  @!P1 LOP3.LUT R21, RZ, R0, RZ, 0x33, !PT ;  /* 0x00000000ff159212 */ /* 0x000fc800078e33ff */
[----:B------:R-:W-:-:S05]  /*01b0*/  IADD3 R4, PT, PT, -R21, UR4, RZ ;  /* 0x0000000415047c10 */ /* 0x000fca000fffe1ff */
[----:B------:R-:W-:Y:S02]  /*01c0*/  IMAD R21, R4, R2, R21 ;  /* 0x0000000204157224 */ /* 0x000fe400078e0215 */
[----:B-1----:R-:W-:Y:S05]  /*01d0*/  @P0 BRA `(.L_x_1) ;  /* 0x00000010007c0947 */ /* 0x002fea0003800000 */
[-C--:B------:R-:W-:Y:S01]  /*01e0*/  LOP3.LUT R5, RZ, R3.reuse, RZ, 0x33, !PT ;  /* 0x00000003ff057212 */ /* 0x080fe200078e33ff */
[----:B------:R-:W-:Y:S01]  /*01f0*/  BSSY.RECONVERGENT B1, `(.L_x_2) ;  /* 0x0000098000017945 */ /* 0x000fe20003800200 */
[----:B------:R-:W-:Y:S01]  /*0200*/  IMAD.MOV.U32 R9, RZ, RZ, RZ ;  /* 0x000000ffff097224 */ /* 0x000fe200078e00ff */
[----:B------:R-:W-:Y:S01]  /*0210*/  MOV R10, R3 ;  /* 0x00000003000a7202 */ /* 0x000fe20000000f00 */
[----:B------:R-:W-:Y:S01]  /*0220*/  IMAD.MOV.U32 R13, RZ, RZ, RZ ;  /* 0x000000ffff0d7224 */ /* 0x000fe200078e00ff */
[----:B------:R-:W-:Y:S01]  /*0230*/  IADD3 R6, PT, PT, R5, R2, RZ ;  /* 0x0000000205067210 */ /* 0x000fe20007ffe0ff */
[----:B------:R-:W-:-:S03]  /*0240*/  IMAD.MOV.U32 R5, RZ, RZ, -0x800001 ;  /* 0xff7fffffff057424 */ /* 0x000fc600078e00ff */
[C---:B------:R-:W-:Y:S02]  /*0250*/  ISETP.GE.U32.AND P2, PT, R6.reuse, 0x1c00, PT ;  /* 0x00001c000600780c */ /* 0x040fe40003f46070 */
[----:B------:R-:W-:-:S04]  /*0260*/  LEA.HI R7, R6, 0x1, RZ, 0x16 ;  /* 0x0000000106077811 */ /* 0x000fc800078fb0ff */
[----:B------:R-:W-:-:S04]  /*0270*/  LOP3.LUT R8, R7, 0x7, RZ, 0xc0, !PT ;  /* 0x0000000707087812 */ /* 0x000fc800078ec0ff */
[----:B------:R-:W-:-:S03]  /*0280*/  ISETP.NE.AND P1, PT, R8, RZ, PT ;  /* 0x000000ff0800720c */ /* 0x000fc60003f25270 */
[----:B------:R-:W-:Y:S10]  /*0290*/  @!P2 BRA `(.L_x_3) ;  /* 0x000000080034a947 */ /* 0x000ff40003800000 */
[----:B------:R-:W0:Y:S01]  /*02a0*/  LDC.64 R14, c[0x0][0x380] ;  /* 0x0000e000ff0e7b82 */ /* 0x000e220000000a00 */
[----:B------:R-:W-:Y:S01]  /*02b0*/  LOP3.LUT R9, R7, 0x7ffff8, RZ, 0xc0, !PT ;  /* 0x007ffff807097812 */ /* 0x000fe200078ec0ff */
[----:B------:R-:W-:Y:S01]  /*02c0*/  IMAD.MOV.U32 R5, RZ, RZ, -0x800001 ;  /* 0xff7fffffff057424 */ /* 0x000fe200078e00ff */
[----:B------:R-:W-:Y:S01]  /*02d0*/  MOV R4, RZ ;  /* 0x000000ff00047202 */ /* 0x000fe20000000f00 */
[----:B------:R-:W-:Y:S01]  /*02e0*/  IMAD.MOV.U32 R10, RZ, RZ, R3 ;  /* 0x000000ffff0a7224 */ /* 0x000fe200078e0003 */
[----:B------:R-:W-:Y:S01]  /*02f0*/  IADD3 R11, PT, PT, -R9, RZ, RZ ;  /* 0x000000ff090b7210 */ /* 0x000fe20007ffe1ff */
[----:B------:R-:W-:-:S07]  /*0300*/  IMAD.MOV.U32 R13, RZ, RZ, RZ ;  /* 0x000000ffff0d7224 */ /* 0x000fce00078e00ff */
.L_x_4:
[----:B------:R-:W-:Y:S02]  /*0310*/  IMAD R19, R10, R0, R21 ;  /* 0x000000000a137224 */ /* 0x000fe400078e0215 */
[----:B------:R-:W-:Y:S02]  /*0320*/  IMAD.SHL.U32 R24, R4, 0x400, RZ ;  /* 0x0000040004187824 */ /* 0x000fe400078e00ff */
[----:B0-----:R-:W-:-:S03]  /*0330*/  IMAD.WIDE.U32 R18, R19, 0x4, R14 ;  /* 0x0000000413127825 */ /* 0x001fc600078e000e */
[----:B------:R-:W-:Y:S02]  /*0340*/  LOP3.LUT R24, R24, R3, RZ, 0xfc, !PT ;  /* 0x0000000318187212 */ /* 0x000fe400078efcff */
[----:B------:R0:W2:Y:S03]  /*0350*/  LDG.E.CONSTANT R12, desc[UR6][R18.64] ;  /* 0x00000006120c7981 */ /* 0x0000a6000c1e9900 */
[----:B------:R-:W-:-:S04]  /*0360*/  VIADD R16, R24, 0x400 ;  /* 0x0000040018107836 */ /* 0x000fc80000000000 */
[----:B------:R-:W-:-:S04]  /*0370*/  IMAD R23, R16, R0, R21 ;  /* 0x0000000010177224 */ /* 0x000fc800078e0215 */
[----:B------:R-:W-:Y:S01]  /*0380*/  IMAD.WIDE.U32 R22, R23, 0x4, R14 ;  /* 0x0000000417167825 */ /* 0x000fe200078e000e */
[----:B------:R-:W-:-:S04]  /*0390*/  IADD3 R16, PT, PT, R24, 0x800, RZ ;  /* 0x0000080018107810 */ /* 0x000fc80007ffe0ff */
[----:B------:R1:W3:Y:S01]  /*03a0*/  LDG.E.CONSTANT R20, desc[UR6][R22.64] ;  /* 0x0000000616147981 */ /* 0x0002e2000c1e9900 */
[----:B------:R-:W-:-:S04]  /*03b0*/  IMAD R17, R16, R0, R21 ;  /* 0x0000000010117224 */ /* 0x000fc800078e0215 */
[----:B------:R-:W-:-:S05]  /*03c0*/  IMAD.WIDE.U32 R16, R17, 0x4, R14 ;  /* 0x0000000411107825 */ /* 0x000fca00078e000e */
[----:B------:R4:W5:Y:S01]  /*03d0*/  LDG.E.CONSTANT R25, desc[UR6][R16.64] ;  /* 0x0000000610197981 */ /* 0x000962000c1e9900 */
[----:B------:R-:W-:-:S04]  /*03e0*/  VIADD R26, R24, 0xc00 ;  /* 0x00000c00181a7836 */ /* 0x000fc80000000000 */
[----:B------:R-:W-:-:S04]  /*03f0*/  IMAD R27, R26, R0, R21 ;  /* 0x000000001a1b7224 */ /* 0x000fc800078e0215 */
[----:B0-----:R-:W-:-:S05]  /*0400*/  IMAD.WIDE.U32 R18, R27, 0x4, R14 ;  /* 0x000000041b127825 */ /* 0x001fca00078e000e */
[----:B------:R0:W5:Y:S01]  /*0410*/  LDG.E.CONSTANT R26, desc[UR6][R18.64] ;  /* 0x00000006121a7981 */ /* 0x000162000c1e9900 */
[----:B------:R-:W-:-:S04]  /*0420*/  VIADD R27, R24, 0x1000 ;  /* 0x00001000181b7836 */ /* 0x000fc80000000000 */
[----:B------:R-:W-:-:S04]  /*0430*/  IMAD R27, R27, R0, R21 ;  /* 0x000000001b1b7224 */ /* 0x000fc800078e0215 */
[----:B-1----:R-:W-:-:S05]  /*0440*/  IMAD.WIDE.U32 R22, R27, 0x4, R14 ;  /* 0x000000041b167825 */ /* 0x002fca00078e000e */
[----:B------:R1:W5:Y:S01]  /*0450*/  LDG.E.CONSTANT R27, desc[UR6][R22.64] ;  /* 0x00000006161b7981 */ /* 0x000362000c1e9900 */
[----:B------:R-:W-:-:S05]  /*0460*/  IADD3 R28, PT, PT, R24, 0x1400, RZ ;  /* 0x00001400181c7810 */ /* 0x000fca0007ffe0ff */
[----:B------:R-:W-:-:S04]  /*0470*/  IMAD R29, R28, R0, R21 ;  /* 0x000000001c1d7224 */ /* 0x000fc800078e0215 */
[----:B----4-:R-:W-:-:S04]  /*0480*/  IMAD.WIDE.U32 R16, R29, 0x4, R14 ;  /* 0x000000041d107825 */ /* 0x010fc800078e000e */
[C---:B------:R-:W-:Y:S02]  /*0490*/  VIADD R28, R24.reuse, 0x1800 ;  /* 0x00001800181c7836 */ /* 0x040fe40000000000 */
[----:B------:R-:W4:Y:S01]  /*04a0*/  LDG.E.CONSTANT R16, desc[UR6][R16.64] ;  /* 0x0000000610107981 */ /* 0x000f22000c1e9900 */
[----:B------:R-:W-:Y:S02]  /*04b0*/  VIADD R24, R24, 0x1c00 ;  /* 0x00001c0018187836 */ /* 0x000fe40000000000 */
[----:B------:R-:W-:-:S04]  /*04c0*/  IMAD R29, R28, R0, R21 ;  /* 0x000000001c1d7224 */ /* 0x000fc800078e0215 */
[----:B0-----:R-:W-:-:S04]  /*04d0*/  IMAD.WIDE.U32 R18, R29, 0x4, R14 ;  /* 0x000000041d127825 */ /* 0x001fc800078e000e */
[----:B------:R-:W-:Y:S02]  /*04e0*/  IMAD R29, R24, R0, R21 ;  /* 0x00000000181d7224 */ /* 0x000fe400078e0215 */
[----:B------:R-:W4:Y:S02]  /*04f0*/  LDG.E.CONSTANT R18, desc[UR6][R18.64] ;  /* 0x0000000612127981 */ /* 0x000f24000c1e9900 */
[----:B-1----:R-:W-:-:S06]  /*0500*/  IMAD.WIDE.U32 R22, R29, 0x4, R14 ;  /* 0x000000041d167825 */ /* 0x002fcc00078e000e */
[----:B------:R0:W4:Y:S01]  /*0510*/  LDG.E.CONSTANT R22, desc[UR6][R22.64] ;  /* 0x0000000616167981 */ /* 0x000122000c1e9900 */
[----:B------:R-:W-:Y:S01]  /*0520*/  IADD3 R11, PT, PT, R11, 0x8, RZ ;  /* 0x000000080b0b7810 */ /* 0x000fe20007ffe0ff */
[----:B------:R-:W-:Y:S02]  /*0530*/  VIADD R10, R10, 0x2000 ;  /* 0x000020000a0a7836 */ /* 0x000fe40000000000 */
[----:B------:R-:W-:Y:S01]  /*0540*/  VIADD R4, R4, 0x8 ;  /* 0x0000000804047836 */ /* 0x000fe20000000000 */
[----:B--2---:R-:W-:-:S04]  /*0550*/  FSETP.GT.AND P2, PT, R5, R12, PT ;  /* 0x0000000c0500720b */ /* 0x004fc80003f44000 */
[----:B------:R-:W-:Y:S02]  /*0560*/  FSEL R29, R5, R12, P2 ;  /* 0x0000000c051d7208 */ /* 0x000fe40001000000 */
[----:B------:R-:W-:Y:S02]  /*0570*/  FSEL R12, R12, R5, P2 ;  /* 0x000000050c0c7208 */ /* 0x000fe40001000000 */
[C---:B0-----:R-:W-:Y:S02]  /*0580*/  FSEL R23, R13.reuse, 1, !P2 ;  /* 0x3f8000000d177808 */ /* 0x041fe40005000000 */
[----:B------:R-:W-:Y:S01]  /*0590*/  FSEL R24, R13, 1, P2 ;  /* 0x3f8000000d187808 */ /* 0x000fe20001000000 */
[----:B------:R-:W-:-:S04]  /*05a0*/  FADD R12, -R29, R12 ;  /* 0x0000000c1d0c7221 */ /* 0x000fc80000000100 */
[----:B------:R-:W-:Y:S01]  /*05b0*/  FMUL R28, R12, 1.4426950216293334961 ;  /* 0x3fb8aa3b0c1c7820 */ /* 0x000fe20000400000 */
[----:B---3--:R-:W-:-:S04]  /*05c0*/  FSETP.GT.AND P3, PT, R29, R20, PT ;  /* 0x000000141d00720b */ /* 0x008fc80003f64000 */
[----:B------:R-:W-:Y:S02]  /*05d0*/  FSETP.GEU.AND P6, PT, R28, -126, PT ;  /* 0xc2fc00001c00780b */ /* 0x000fe40003fce000 */
[----:B------:R-:W-:Y:S02]  /*05e0*/  FSEL R12, R29, R20, P3 ;  /* 0x000000141d0c7208 */ /* 0x000fe40001800000 */
[----:B------:R-:W-:Y:S02]  /*05f0*/  FSEL R29, R20, R29, P3 ;  /* 0x0000001d141d7208 */ /* 0x000fe40001800000 */
[----:B-----5:R-:W-:-:S03]  /*0600*/  FSETP.GT.AND P5, PT, R12, R25, PT ;  /* 0x000000190c00720b */ /* 0x020fc60003fa4000 */
[C---:B------:R-:W-:Y:S01]  /*0610*/  FADD R29, -R12.reuse, R29 ;  /* 0x0000001d0c1d7221 */ /* 0x040fe20000000100 */
[----:B------:R-:W-:Y:S02]  /*0620*/  FSEL R17, R12, R25, P5 ;  /* 0x000000190c117208 */ /* 0x000fe40002800000 */
[----:B------:R-:W-:Y:S01]  /*0630*/  FSEL R12, R25, R12, P5 ;  /* 0x0000000c190c7208 */ /* 0x000fe20002800000 */
[----:B------:R-:W-:Y:S01]  /*0640*/  FMUL R5, R29, 1.4426950216293334961 ;  /* 0x3fb8aa3b1d057820 */ /* 0x000fe20000400000 */
[----:B------:R-:W-:-:S03]  /*0650*/  @!P6 FMUL R28, R28, 0.5 ;  /* 0x3f0000001c1ce820 */ /* 0x000fc60000400000 */
[----:B------:R-:W-:Y:S01]  /*0660*/  FADD R12, -R17, R12 ;  /* 0x0000000c110c7221 */ /* 0x000fe20000000100 */
[----:B------:R-:W-:Y:S01]  /*0670*/  FSETP.GEU.AND P4, PT, R5, -126, PT ;  /* 0xc2fc00000500780b */ /* 0x000fe20003f8e000 */
[----:B------:R-:W0:Y:S01]  /*0680*/  MUFU.EX2 R19, R28 ;  /* 0x0000001c00137308 */ /* 0x000e220000000800 */
[----:B------:R-:W-:Y:S01]  /*0690*/  FSETP.GT.AND P2, PT, R17, R26, PT ;  /* 0x0000001a1100720b */ /* 0x000fe20003f44000 */
[----:B------:R-:W-:-:S03]  /*06a0*/  FMUL R12, R12, 1.4426950216293334961 ;  /* 0x3fb8aa3b0c0c7820 */ /* 0x000fc60000400000 */
[----:B------:R-:W-:Y:S02]  /*06b0*/  FSEL R20, R17, R26, P2 ;  /* 0x0000001a11147208 */ /* 0x000fe40001000000 */
[----:B------:R-:W-:-:S05]  /*06c0*/  FSEL R17, R26, R17, P2 ;  /* 0x000000111a117208 */ /* 0x000fca0001000000 */
[----:B------:R-:W-:Y:S01]  /*06d0*/  @!P4 FMUL R5, R5, 0.5 ;  /* 0x3f0000000505c820 */ /* 0x000fe20000400000 */
[----:B------:R-:W-:Y:S01]  /*06e0*/  FADD R17, -R20, R17 ;  /* 0x0000001114117221 */ /* 0x000fe20000000100 */
[----:B0-----:R-:W-:Y:S01]  /*06f0*/  @!P6 FMUL R19, R19, R19 ;  /* 0x000000131313e220 */ /* 0x001fe20000400000 */
[----:B------:R-:W-:-:S03]  /*0700*/  FSETP.GEU.AND P6, PT, R12, -126, PT ;  /* 0xc2fc00000c00780b */ /* 0x000fc60003fce000 */
[----:B------:R-:W0:Y:S01]  /*0710*/  MUFU.EX2 R5, R5 ;  /* 0x0000000500057308 */ /* 0x000e220000000800 */
[----:B------:R-:W-:Y:S01]  /*0720*/  FMUL R17, R17, 1.4426950216293334961 ;  /* 0x3fb8aa3b11117820 */ /* 0x000fe20000400000 */
[----:B------:R-:W-:-:S05]  /*0730*/  FFMA R23, R23, R19, R24 ;  /* 0x0000001317177223 */ /* 0x000fca0000000018 */
[C---:B------:R-:W-:Y:S02]  /*0740*/  FSEL R24, R23.reuse, 1, P3 ;  /* 0x3f80000017187808 */ /* 0x040fe40001800000 */
[----:B------:R-:W-:Y:S02]  /*0750*/  FSEL R23, R23, 1, !P3 ;  /* 0x3f80000017177808 */ /* 0x000fe40005800000 */
[----:B------:R-:W-:Y:S01]  /*0760*/  FSETP.GT.AND P3, PT, R20, R27, PT ;  /* 0x0000001b1400720b */ /* 0x000fe20003f64000 */
[----:B------:R-:W-:-:S03]  /*0770*/  @!P6 FMUL R12, R12, 0.5 ;  /* 0x3f0000000c0ce820 */ /* 0x000fc60000400000 */
[----:B------:R-:W-:Y:S01]  /*0780*/  FSEL R13, R20, R27, P3 ;  /* 0x0000001b140d7208 */ /* 0x000fe20001800000 */
[----:B0-----:R-:W-:Y:S01]  /*0790*/  @!P4 FMUL R5, R5, R5 ;  /* 0x000000050505c220 */ /* 0x001fe20000400000 */
[----:B------:R-:W-:Y:S01]  /*07a0*/  FSETP.GEU.AND P4, PT, R17, -126, PT ;  /* 0xc2fc00001100780b */ /* 0x000fe20003f8e000 */
[----:B------:R-:W0:Y:S01]  /*07b0*/  MUFU.EX2 R12, R12 ;  /* 0x0000000c000c7308 */ /* 0x000e220000000800 */
[----:B------:R-:W-:Y:S01]  /*07c0*/  FSEL R20, R27, R20, P3 ;  /* 0x000000141b147208 */ /* 0x000fe20001800000 */
[----:B------:R-:W-:-:S04]  /*07d0*/  FFMA R23, R23, R5, R24 ;  /* 0x0000000517177223 */ /* 0x000fc80000000018 */
[----:B------:R-:W-:Y:S01]  /*07e0*/  FADD R20, -R13, R20 ;  /* 0x000000140d147221 */ /* 0x000fe20000000100 */
[----:B------:R-:W-:-:S03]  /*07f0*/  FSEL R25, R23, 1, P5 ;  /* 0x3f80000017197808 */ /* 0x000fc60002800000 */
[----:B------:R-:W-:Y:S01]  /*0800*/  FMUL R19, R20, 1.4426950216293334961 ;  /* 0x3fb8aa3b14137820 */ /* 0x000fe20000400000 */
[----:B------:R-:W-:Y:S01]  /*0810*/  FSEL R20, R23, 1, !P5 ;  /* 0x3f80000017147808 */ /* 0x000fe20006800000 */
[----:B------:R-:W-:Y:S01]  /*0820*/  @!P4 FMUL R17, R17, 0.5 ;  /* 0x3f0000001111c820 */ /* 0x000fe20000400000 */
[----:B----4-:R-:W-:Y:S01]  /*0830*/  FSETP.GT.AND P5, PT, R13, R16, PT ;  /* 0x000000100d00720b */ /* 0x010fe20003fa4000 */
[----:B0-----:R-:W-:Y:S01]  /*0840*/  @!P6 FMUL R12, R12, R12 ;  /* 0x0000000c0c0ce220 */ /* 0x001fe20000400000 */
[----:B------:R-:W-:-:S03]  /*0850*/  FSETP.GEU.AND P6, PT, R19, -126, PT ;  /* 0xc2fc00001300780b */ /* 0x000fc60003fce000 */
[----:B------:R-:W0:Y:S01]  /*0860*/  MUFU.EX2 R17, R17 ;  /* 0x0000001100117308 */ /* 0x000e220000000800 */
[----:B------:R-:W-:Y:S01]  /*0870*/  FSEL R5, R13, R16, P5 ;  /* 0x000000100d057208 */ /* 0x000fe20002800000 */
[----:B------:R-:W-:Y:S01]  /*0880*/  FFMA R20, R20, R12, R25 ;  /* 0x0000000c14147223 */ /* 0x000fe20000000019 */
[----:B------:R-:W-:-:S04]  /*0890*/  FSEL R16, R16, R13, P5 ;  /* 0x0000000d10107208 */ /* 0x000fc80002800000 */
[C---:B------:R-:W-:Y:S01]  /*08a0*/  FSEL R13, R20.reuse, 1, !P2 ;  /* 0x3f800000140d7808 */ /* 0x040fe20005000000 */
[C---:B------:R-:W-:Y:S01]  /*08b0*/  FADD R12, -R5.reuse, R16 ;  /* 0x00000010050c7221 */ /* 0x040fe20000000100 */
[----:B------:R-:W-:Y:S02]  /*08c0*/  FSEL R16, R20, 1, P2 ;  /* 0x3f80000014107808 */ /* 0x000fe40001000000 */
[-C--:B------:R-:W-:Y:S01]  /*08d0*/  FSETP.GT.AND P2, PT, R5, R18.reuse, PT ;  /* 0x000000120500720b */ /* 0x080fe20003f44000 */
[----:B------:R-:W-:Y:S01]  /*08e0*/  @!P6 FMUL R19, R19, 0.5 ;  /* 0x3f0000001313e820 */ /* 0x000fe20000400000 */
[----:B------:R-:W-:Y:S02]  /*08f0*/  FMUL R12, R12, 1.4426950216293334961 ;  /* 0x3fb8aa3b0c0c7820 */ /* 0x000fe40000400000 */
[----:B------:R-:W-:Y:S01]  /*0900*/  FSEL R23, R5, R18, P2 ;  /* 0x0000001205177208 */ /* 0x000fe20001000000 */
[----:B0-----:R-:W-:Y:S02]  /*0910*/  @!P4 FMUL R17, R17, R17 ;  /* 0x000000111111c220 */ /* 0x001fe40000400000 */
[----:B------:R-:W0:Y:S01]  /*0920*/  MUFU.EX2 R19, R19 ;  /* 0x0000001300137308 */ /* 0x000e220000000800 */
[----:B------:R-:W-:Y:S01]  /*0930*/  FSEL R18, R18, R5, P2 ;  /* 0x0000000512127208 */ /* 0x000fe20001000000 */
[----:B------:R-:W-:Y:S01]  /*0940*/  FFMA R13, R13, R17, R16 ;  /* 0x000000110d0d7223 */ /* 0x000fe20000000010 */
[----:B------:R-:W-:-:S03]  /*0950*/  FSETP.GEU.AND P4, PT, R12, -126, PT ;  /* 0xc2fc00000c00780b */ /* 0x000fc60003f8e000 */
[----:B------:R-:W-:Y:S01]  /*0960*/  FADD R18, -R23, R18 ;  /* 0x0000001217127221 */ /* 0x000fe20000000100 */
[C---:B------:R-:W-:Y:S02]  /*0970*/  FSEL R16, R13.reuse, 1, P3 ;  /* 0x3f8000000d107808 */ /* 0x040fe40001800000 */
[----:B------:R-:W-:Y:S01]  /*0980*/  FSEL R13, R13, 1, !P3 ;  /* 0x3f8000000d0d7808 */ /* 0x000fe20005800000 */
[----:B------:R-:W-:Y:S01]  /*0990*/  FMUL R18, R18, 1.4426950216293334961 ;  /* 0x3fb8aa3b12127820 */ /* 0x000fe20000400000 */
[----:B------:R-:W-:-:S04]  /*09a0*/  FSETP.GT.AND P3, PT, R23, R22, PT ;  /* 0x000000161700720b */ /* 0x000fc80003f64000 */
[----:B------:R-:W-:Y:S01]  /*09b0*/  FSEL R5, R23, R22, P3 ;  /* 0x0000001617057208 */ /* 0x000fe20001800000 */
[----:B0-----:R-:W-:Y:S01]  /*09c0*/  @!P6 FMUL R19, R19, R19 ;  /* 0x000000131313e220 */ /* 0x001fe20000400000 */
[----:B------:R-:W-:Y:S01]  /*09d0*/  FSEL R22, R22, R23, P3 ;  /* 0x0000001716167208 */ /* 0x000fe20001800000 */
[----:B------:R-:W-:Y:S01]  /*09e0*/  @!P4 FMUL R12, R12, 0.5 ;  /* 0x3f0000000c0cc820 */ /* 0x000fe20000400000 */
[----:B------:R-:W-:Y:S01]  /*09f0*/  FSETP.GEU.AND P6, PT, R18, -126, PT ;  /* 0xc2fc00001200780b */ /* 0x000fe20003fce000 */
[----:B------:R-:W-:Y:S02]  /*0a00*/  FFMA R13, R13, R19, R16 ;  /* 0x000000130d0d7223 */ /* 0x000fe40000000010 */
[----:B------:R-:W-:Y:S01]  /*0a10*/  FADD R22, -R5, R22 ;  /* 0x0000001605167221 */ /* 0x000fe20000000100 */
[----:B------:R-:W0:Y:S02]  /*0a20*/  MUFU.EX2 R17, R12 ;  /* 0x0000000c00117308 */ /* 0x000e240000000800 */
[C---:B------:R-:W-:Y:S01]  /*0a30*/  FSEL R16, R13.reuse, 1, P5 ;  /* 0x3f8000000d107808 */ /* 0x040fe20002800000 */
[----:B------:R-:W-:Y:S01]  /*0a40*/  FMUL R22, R22, 1.4426950216293334961 ;  /* 0x3fb8aa3b16167820 */ /* 0x000fe20000400000 */
[----:B------:R-:W-:-:S04]  /*0a50*/  FSEL R13, R13, 1, !P5 ;  /* 0x3f8000000d0d7808 */ /* 0x000fc80006800000 */
[----:B------:R-:W-:Y:S01]  /*0a60*/  FSETP.GEU.AND P5, PT, R22, -126, PT ;  /* 0xc2fc00001600780b */ /* 0x000fe20003fae000 */
[----:B------:R-:W-:-:S04]  /*0a70*/  @!P6 FMUL R18, R18, 0.5 ;  /* 0x3f0000001212e820 */ /* 0x000fc80000400000 */
[----:B------:R-:W1:Y:S01]  /*0a80*/  MUFU.EX2 R19, R18 ;  /* 0x0000001200137308 */ /* 0x000e620000000800 */
[----:B0-----:R-:W-:-:S07]  /*0a90*/  @!P4 FMUL R17, R17, R17 ;  /* 0x000000111111c220 */ /* 0x001fce0000400000 */
[----:B------:R-:W-:Y:S01]  /*0aa0*/  @!P5 FMUL R22, R22, 0.5 ;  /* 0x3f0000001616d820 */ /* 0x000fe20000400000 */
[----:B------:R-:W-:-:S03]  /*0ab0*/  FFMA R13, R13, R17, R16 ;  /* 0x000000110d0d7223 */ /* 0x000fc60000000010 */
[----:B------:R-:W0:Y:S02]  /*0ac0*/  MUFU.EX2 R16, R22 ;  /* 0x0000001600107308 */ /* 0x000e240000000800 */
[C---:B------:R-:W-:Y:S02]  /*0ad0*/  FSEL R12, R13.reuse, 1, P2 ;  /* 0x3f8000000d0c7808 */ /* 0x040fe40001000000 */
[----:B------:R-:W-:Y:S01]  /*0ae0*/  FSEL R13, R13, 1, !P2 ;  /* 0x3f8000000d0d7808 */ /* 0x000fe20005000000 */
[----:B-1----:R-:W-:Y:S01]  /*0af0*/  @!P6 FMUL R19, R19, R19 ;  /* 0x000000131313e220 */ /* 0x002fe20000400000 */
[----:B------:R-:W-:-:S03]  /*0b00*/  ISETP.NE.AND P2, PT, R11, RZ, PT ;  /* 0x000000ff0b00720c */ /* 0x000fc60003f45270 */
[----:B------:R-:W-:-:S05]  /*0b10*/  FFMA R12, R13, R19, R12 ;  /* 0x000000130d0c7223 */ /* 0x000fca000000000c */
[C---:B------:R-:W-:Y:S02]  /*0b20*/  FSEL R13, R12.reuse, 1, P3 ;  /* 0x3f8000000c0d7808 */ /* 0x040fe40001800000 */
[----:B------:R-:W-:Y:S01]  /*0b30*/  FSEL R12, R12, 1, !P3 ;  /* 0x3f8000000c0c7808 */ /* 0x000fe20005800000 */
[----:B0-----:R-:W-:-:S04]  /*0b40*/  @!P5 FMUL R16, R16, R16 ;  /* 0x000000101010d220 */ /* 0x001fc80000400000 */
[----:B------:R-:W-:Y:S01]  /*0b50*/  FFMA R13, R12, R16, R13 ;  /* 0x000000100c0d7223 */ /* 0x000fe2000000000d */
[----:B------:R-:W-:Y:S06]  /*0b60*/  @P2 BRA `(.L_x_4) ;  /* 0xfffffff400e82947 */ /* 0x000fec000383ffff */
.L_x_3:
[----:B------:R-:W-:Y:S05]  /*0b70*/  BSYNC.RECONVERGENT B1 ;  /* 0x0000000000017941 */ /* 0x000fea0003800200 */
.L_x_2:
[----:B------:R-:W-:Y:S05]  /*0b80*/  @!P1 BRA `(.L_x_1) ;  /* 0x0000000800109947 */ /* 0x000fea0003800000 */
[----:B------:R-:W-:Y:S01]  /*0b90*/  ISETP.GE.U32.AND P2, PT, R8, 0x4, PT ;  /* 0x000000040800780c */ /* 0x000fe20003f46070 */
[----:B------:R-:W-:Y:S01]  /*0ba0*/  BSSY.RECONVERGENT B1, `(.L_x_5) ;  /* 0x0000047000017945 */ /* 0x000fe20003800200 */
[----:B------:R-:W-:-:S11]  /*0bb0*/  LOP3.LUT P1, R7, R7, 0x3, RZ, 0xc0, !PT ;  /* 0x0000000307077812 */ /* 0x000fd6000782c0ff */
[----:B------:R-:W-:Y:S05]  /*0bc0*/  @!P2 BRA `(.L_x_6) ;  /* 0x000000040010a947 */ /* 0x000fea0003800000 */
[----:B------:R-:W0:Y:S01]  /*0bd0*/  LDC.64 R14, c[0x0][0x380] ;  /* 0x0000e000ff0e7b82 */ /* 0x000e220000000a00 */
[----:B------:R-:W-:Y:S01]  /*0be0*/  IMAD R19, R10, R0, R21 ;  /* 0x000000000a137224 */ /* 0x000fe200078e0215 */
[----:B------:R-:W-:-:S04]  /*0bf0*/  SHF.L.U32 R10, R9, 0xa, RZ ;  /* 0x0000000a090a7819 */ /* 0x000fc800000006ff */
[----:B------:R-:W-:Y:S01]  /*0c00*/  LOP3.LUT R10, R10, R3, RZ, 0xfc, !PT ;  /* 0x000000030a0a7212 */ /* 0x000fe200078efcff */
[----:B0-----:R-:W-:-:S05]  /*0c10*/  IMAD.WIDE.U32 R18, R19, 0x4, R14 ;  /* 0x0000000413127825 */ /* 0x001fca00078e000e */
[----:B------:R-:W2:Y:S01]  /*0c20*/  LDG.E.CONSTANT R4, desc[UR6][R18.64] ;  /* 0x0000000612047981 */ /* 0x000ea2000c1e9900 */
[----:B------:R-:W-:-:S04]  /*0c30*/  VIADD R8, R10, 0x400 ;  /* 0x000004000a087836 */ /* 0x000fc80000000000 */
[----:B------:R-:W-:Y:S02]  /*0c40*/  IMAD R23, R8, R0, R21 ;  /* 0x0000000008177224 */ /* 0x000fe400078e0215 */
[----:B------:R-:W-:Y:S02]  /*0c50*/  VIADD R8, R10, 0x800 ;  /* 0x000008000a087836 */ /* 0x000fe40000000000 */
[----:B------:R-:W-:-:S04]  /*0c60*/  IMAD.WIDE.U32 R22, R23, 0x4, R14 ;  /* 0x0000000417167825 */ /* 0x000fc800078e000e */
[----:B------:R-:W-:Y:S02]  /*0c70*/  IMAD R17, R8, R0, R21 ;  /* 0x0000000008117224 */ /* 0x000fe400078e0215 */
[----:B------:R-:W3:Y:S01]  /*0c80*/  LDG.E.CONSTANT R23, desc[UR6][R22.64] ;  /* 0x0000000616177981 */ /* 0x000ee2000c1e9900 */
[----:B------:R-:W-:Y:S01]  /*0c90*/  IADD3 R8, PT, PT, R10, 0xc00, RZ ;  /* 0x00000c000a087810 */ /* 0x000fe20007ffe0ff */
[----:B------:R-:W-:-:S04]  /*0ca0*/  IMAD.WIDE.U32 R16, R17, 0x4, R14 ;  /* 0x0000000411107825 */ /* 0x000fc800078e000e */
[----:B------:R-:W-:Y:S02]  /*0cb0*/  IMAD R11, R8, R0, R21 ;  /* 0x00000000080b7224 */ /* 0x000fe400078e0215 */
[----:B------:R-:W4:Y:S02]  /*0cc0*/  LDG.E.CONSTANT R16, desc[UR6][R16.64] ;  /* 0x0000000610107981 */ /* 0x000f24000c1e9900 */
[----:B------:R-:W-:-:S06]  /*0cd0*/  IMAD.WIDE.U32 R14, R11, 0x4, R14 ;  /* 0x000000040b0e7825 */ /* 0x000fcc00078e000e */
[----:B------:R-:W5:Y:S01]  /*0ce0*/  LDG.E.CONSTANT R15, desc[UR6][R14.64] ;  /* 0x000000060e0f7981 */ /* 0x000f62000c1e9900 */
[----:B------:R-:W-:Y:S02]  /*0cf0*/  VIADD R9, R9, 0x4 ;  /* 0x0000000409097836 */ /* 0x000fe40000000000 */
[----:B------:R-:W-:Y:S01]  /*0d00*/  VIADD R10, R10, 0x1000 ;  /* 0x000010000a0a7836 */ /* 0x000fe20000000000 */
[----:B--2---:R-:W-:-:S04]  /*0d10*/  FSETP.GT.AND P3, PT, R5, R4, PT ;  /* 0x000000040500720b */ /* 0x004fc80003f64000 */
[----:B------:R-:W-:Y:S02]  /*0d20*/  FSEL R8, R5, R4, P3 ;  /* 0x0000000405087208 */ /* 0x000fe40001800000 */
[----:B------:R-:W-:Y:S02]  /*0d30*/  FSEL R5, R4, R5, P3 ;  /* 0x0000000504057208 */ /* 0x000fe40001800000 */
[C---:B------:R-:W-:Y:S02]  /*0d40*/  FSEL R4, R13.reuse, 1, !P3 ;  /* 0x3f8000000d047808 */ /* 0x040fe40005800000 */
[----:B------:R-:W-:Y:S01]  /*0d50*/  FSEL R13, R13, 1, P3 ;  /* 0x3f8000000d0d7808 */ /* 0x000fe20001800000 */
[----:B------:R-:W-:-:S04]  /*0d60*/  FADD R5, -R8, R5 ;  /* 0x0000000508057221 */ /* 0x000fc80000000100 */
[----:B------:R-:W-:Y:S01]  /*0d70*/  FMUL R11, R5, 1.4426950216293334961 ;  /* 0x3fb8aa3b050b7820 */ /* 0x000fe20000400000 */
[----:B---3--:R-:W-:-:S04]  /*0d80*/  FSETP.GT.AND P5, PT, R8, R23, PT ;  /* 0x000000170800720b */ /* 0x008fc80003fa4000 */
[----:B------:R-:W-:Y:S02]  /*0d90*/  FSETP.GEU.AND P6, PT, R11, -126, PT ;  /* 0xc2fc00000b00780b */ /* 0x000fe40003fce000 */
[----:B------:R-:W-:Y:S02]  /*0da0*/  FSEL R5, R8, R23, P5 ;  /* 0x0000001708057208 */ /* 0x000fe40002800000 */
[----:B------:R-:W-:Y:S02]  /*0db0*/  FSEL R8, R23, R8, P5 ;  /* 0x0000000817087208 */ /* 0x000fe40002800000 */
[----:B----4-:R-:W-:-:S03]  /*0dc0*/  FSETP.GT.AND P4, PT, R5, R16, PT ;  /* 0x000000100500720b */ /* 0x010fc60003f84000 */
[----:B------:R-:W-:-:S04]  /*0dd0*/  FADD R8, -R5, R8 ;  /* 0x0000000805087221 */ /* 0x000fc80000000100 */
[----:B------:R-:W-:Y:S01]  /*0de0*/  @!P6 FMUL R11, R11, 0.5 ;  /* 0x3f0000000b0be820 */ /* 0x000fe20000400000 */
[----:B------:R-:W-:Y:S01]  /*0df0*/  FMUL R12, R8, 1.4426950216293334961 ;  /* 0x3fb8aa3b080c7820 */ /* 0x000fe20000400000 */
[----:B------:R-:W-:Y:S02]  /*0e00*/  FSEL R8, R5, R16, P4 ;  /* 0x0000001005087208 */ /* 0x000fe40002000000 */
[----:B------:R-:W-:Y:S02]  /*0e10*/  FSEL R5, R16, R5, P4 ;  /* 0x0000000510057208 */ /* 0x000fe40002000000 */
[----:B------:R-:W0:Y:S01]  /*0e20*/  MUFU.EX2 R11, R11 ;  /* 0x0000000b000b7308 */ /* 0x000e220000000800 */
[----:B------:R-:W-:Y:S02]  /*0e30*/  FSETP.GEU.AND P2, PT, R12, -126, PT ;  /* 0xc2fc00000c00780b */ /* 0x000fe40003f4e000 */
[C---:B------:R-:W-:Y:S01]  /*0e40*/  FADD R5, -R8.reuse, R5 ;  /* 0x0000000508057221 */ /* 0x040fe20000000100 */
[----:B-----5:R-:W-:-:S03]  /*0e50*/  FSETP.GT.AND P3, PT, R8, R15, PT ;  /* 0x0000000f0800720b */ /* 0x020fc60003f64000 */
[----:B------:R-:W-:Y:S01]  /*0e60*/  FMUL R14, R5, 1.4426950216293334961 ;  /* 0x3fb8aa3b050e7820 */ /* 0x000fe20000400000 */
[----:B------:R-:W-:Y:S02]  /*0e70*/  FSEL R5, R8, R15, P3 ;  /* 0x0000000f08057208 */ /* 0x000fe40001800000 */
[----:B------:R-:W-:-:S04]  /*0e80*/  FSEL R8, R15, R8, P3 ;  /* 0x000000080f087208 */ /* 0x000fc80001800000 */
[----:B------:R-:W-:Y:S01]  /*0e90*/  @!P2 FMUL R12, R12, 0.5 ;  /* 0x3f0000000c0ca820 */ /* 0x000fe20000400000 */
[----:B------:R-:W-:Y:S01]  /*0ea0*/  FADD R8, -R5, R8 ;  /* 0x0000000805087221 */ /* 0x000fe20000000100 */
[----:B0-----:R-:W-:Y:S01]  /*0eb0*/  @!P6 FMUL R11, R11, R11 ;  /* 0x0000000b0b0be220 */ /* 0x001fe20000400000 */
[----:B------:R-:W-:Y:S02]  /*0ec0*/  FSETP.GEU.AND P6, PT, R14, -126, PT ;  /* 0xc2fc00000e00780b */ /* 0x000fe40003fce000 */
[----:B------:R-:W-:Y:S01]  /*0ed0*/  FMUL R16, R8, 1.4426950216293334961 ;  /* 0x3fb8aa3b08107820 */ /* 0x000fe20000400000 */
[----:B------:R-:W-:Y:S02]  /*0ee0*/  FFMA R4, R4, R11, R13 ;  /* 0x0000000b04047223 */ /* 0x000fe4000000000d */
[----:B------:R-:W0:Y:S03]  /*0ef0*/  MUFU.EX2 R13, R12 ;  /* 0x0000000c000d7308 */ /* 0x000e260000000800 */
[----:B------:R-:W-:-:S02]  /*0f00*/  FSEL R8, R4, 1, P5 ;  /* 0x3f80000004087808 */ /* 0x000fc40002800000 */
[----:B------:R-:W-:Y:S02]  /*0f10*/  FSEL R11, R4, 1, !P5 ;  /* 0x3f800000040b7808 */ /* 0x000fe40006800000 */
        /* <DEDUP_REMOVED lines=9> */
[----:B-1----:R-:W-:-:S04]  /*0fb0*/  @!P6 FMUL R15, R15, R15 ;  /* 0x0000000f0f0fe220 */ /* 0x002fc80000400000 */
[----:B------:R-:W-:-:S05]  /*0fc0*/  FFMA R4, R11, R15, R4 ;  /* 0x0000000f0b047223 */ /* 0x000fca0000000004 */
[C---:B------:R-:W-:Y:S02]  /*0fd0*/  FSEL R13, R4.reuse, 1, P3 ;  /* 0x3f800000040d7808 */ /* 0x040fe40001800000 */
[----:B------:R-:W-:Y:S01]  /*0fe0*/  FSEL R4, R4, 1, !P3 ;  /* 0x3f80000004047808 */ /* 0x000fe20005800000 */
[----:B0-----:R-:W-:-:S04]  /*0ff0*/  @!P5 FMUL R17, R17, R17 ;  /* 0x000000111111d220 */ /* 0x001fc80000400000 */
[----:B------:R-:W-:-:S07]  /*1000*/  FFMA R13, R4, R17, R13 ;  /* 0x00000011040d7223 */ /* 0x000fce000000000d */
.L_x_6:
[----:B------:R-:W-:Y:S05]  /*1010*/  BSYNC.RECONVERGENT B1 ;  /* 0x0000000000017941 */ /* 0x000fea0003800200 */
.L_x_5:
[----:B------:R-:W-:Y:S05]  /*1020*/  @!P1 BRA `(.L_x_1) ;  /* 0x0000000000e89947 */ /* 0x000fea0003800000 */
[----:B------:R-:W-:Y:S01]  /*1030*/  ISETP.NE.AND P1, PT, R7, 0x1, PT ;  /* 0x000000010700780c */ /* 0x000fe20003f25270 */
[----:B------:R-:W-:Y:S01]  /*1040*/  BSSY.RECONVERGENT B1, `(.L_x_7) ;  /* 0x0000026000017945 */ /* 0x000fe20003800200 */
[----:B------:R-:W-:-:S11]  /*1050*/  LOP3.LUT P2, RZ, R6, 0x400, RZ, 0xc0, !PT ;  /* 0x0000040006ff7812 */ /* 0x000fd6000784c0ff */
[----:B------:R-:W-:Y:S05]  /*1060*/  @!P1 BRA `(.L_x_8) ;  /* 0x00000000008c9947 */ /* 0x000fea0003800000 */
[----:B------:R-:W0:Y:S01]  /*1070*/  LDC.64 R6, c[0x0][0x380] ;  /* 0x0000e000ff067b82 */ /* 0x000e220000000a00 */
[----:B------:R-:W-:Y:S01]  /*1080*/  SHF.L.U32 R4, R9, 0xa, RZ ;  /* 0x0000000a09047819 */ /* 0x000fe200000006ff */
[----:B------:R-:W-:-:S03]  /*1090*/  IMAD R9, R10, R0, R21 ;  /* 0x000000000a097224 */ /* 0x000fc600078e0215 */
[----:B------:R-:W-:-:S05]  /*10a0*/  LOP3.LUT R10, R4, R3, RZ, 0xfc, !PT ;  /* 0x00000003040a7212 */ /* 0x000fca00078efcff */
[----:B------:R-:W-:-:S04]  /*10b0*/  VIADD R4, R10, 0x400 ;  /* 0x000004000a047836 */ /* 0x000fc80000000000 */
[----:B------:R-:W-:Y:S02]  /*10c0*/  IMAD R11, R4, R0, R21 ;  /* 0x00000000040b7224 */ /* 0x000fe400078e0215 */
[----:B0-----:R-:W-:-:S06]  /*10d0*/  IMAD.WIDE.U32 R8, R9, 0x4, R6 ;  /* 0x0000000409087825 */ /* 0x001fcc00078e0006 */
[----:B------:R-:W2:Y:S01]  /*10e0*/  LDG.E.CONSTANT R8, desc[UR6][R8.64] ;  /* 0x0000000608087981 */ /* 0x000ea2000c1e9900 */
[----:B------:R-:W-:-:S06]  /*10f0*/  IMAD.WIDE.U32 R6, R11, 0x4, R6 ;  /* 0x000000040b067825 */ /* 0x000fcc00078e0006 */
[----:B------:R-:W3:Y:S01]  /*1100*/  LDG.E.CONSTANT R6, desc[UR6][R6.64] ;  /* 0x0000000606067981 */ /* 0x000ee2000c1e9900 */
[----:B------:R-:W-:Y:S01]  /*1110*/  VIADD R10, R10, 0x800 ;  /* 0x000008000a0a7836 */ /* 0x000fe20000000000 */
[----:B--2---:R-:W-:-:S04]  /*1120*/  FSETP.GT.AND P4, PT, R5, R8, PT ;  /* 0x000000080500720b */ /* 0x004fc80003f84000 */
[----:B------:R-:W-:Y:S02]  /*1130*/  FSEL R11, R5, R8, P4 ;  /* 0x00000008050b7208 */ /* 0x000fe40002000000 */
[----:B------:R-:W-:Y:S02]  /*1140*/  FSEL R4, R8, R5, P4 ;  /* 0x0000000508047208 */ /* 0x000fe40002000000 */
[----:B---3--:R-:W-:-:S03]  /*1150*/  FSETP.GT.AND P1, PT, R11, R6, PT ;  /* 0x000000060b00720b */ /* 0x008fc60003f24000 */
[C---:B------:R-:W-:Y:S01]  /*1160*/  FADD R4, -R11.reuse, R4 ;  /* 0x000000040b047221 */ /* 0x040fe20000000100 */
[----:B------:R-:W-:-:S03]  /*1170*/  FSEL R5, R11, R6, P1 ;  /* 0x000000060b057208 */ /* 0x000fc60000800000 */
[----:B------:R-:W-:Y:S01]  /*1180*/  FMUL R12, R4, 1.4426950216293334961 ;  /* 0x3fb8aa3b040c7820 */ /* 0x000fe20000400000 */
[----:B------:R-:W-:-:S04]  /*1190*/  FSEL R4, R6, R11, P1 ;  /* 0x0000000b06047208 */ /* 0x000fc80000800000 */
[----:B------:R-:W-:Y:S01]  /*11a0*/  FSETP.GEU.AND P5, PT, R12, -126, PT ;  /* 0xc2fc00000c00780b */ /* 0x000fe20003fae000 */
[----:B------:R-:W-:-:S04]  /*11b0*/  FADD R4, -R5, R4 ;  /* 0x0000000405047221 */ /* 0x000fc80000000100 */
[----:B------:R-:W-:Y:S01]  /*11c0*/  FMUL R6, R4, 1.4426950216293334961 ;  /* 0x3fb8aa3b04067820 */ /* 0x000fe20000400000 */
[C---:B------:R-:W-:Y:S02]  /*11d0*/  FSEL R4, R13.reuse, 1, !P4 ;  /* 0x3f8000000d047808 */ /* 0x040fe40006000000 */
[----:B------:R-:W-:Y:S02]  /*11e0*/  FSEL R13, R13, 1, P4 ;  /* 0x3f8000000d0d7808 */ /* 0x000fe40002000000 */
[----:B------:R-:W-:-:S03]  /*11f0*/  FSETP.GEU.AND P3, PT, R6, -126, PT ;  /* 0xc2fc00000600780b */ /* 0x000fc60003f6e000 */
[----:B------:R-:W-:-:S04]  /*1200*/  @!P5 FMUL R12, R12, 0.5 ;  /* 0x3f0000000c0cd820 */ /* 0x000fc80000400000 */
[----:B------:R-:W0:Y:S06]  /*1210*/  MUFU.EX2 R8, R12 ;  /* 0x0000000c00087308 */ /* 0x000e2c0000000800 */
[----:B------:R-:W-:-:S04]  /*1220*/  @!P3 FMUL R6, R6, 0.5 ;  /* 0x3f0000000606b820 */ /* 0x000fc80000400000 */
[----:B------:R-:W1:Y:S01]  /*1230*/  MUFU.EX2 R7, R6 ;  /* 0x0000000600077308 */ /* 0x000e620000000800 */
[----:B0-----:R-:W-:-:S04]  /*1240*/  @!P5 FMUL R8, R8, R8 ;  /* 0x000000080808d220 */ /* 0x001fc80000400000 */
[----:B------:R-:W-:-:S05]  /*1250*/  FFMA R4, R4, R8, R13 ;  /* 0x0000000804047223 */ /* 0x000fca000000000d */
[C---:B------:R-:W-:Y:S01]  /*1260*/  FSEL R13, R4.reuse, 1, P1 ;  /* 0x3f800000040d7808 */ /* 0x040fe20000800000 */
[----:B-1----:R-:W-:Y:S01]  /*1270*/  @!P3 FMUL R7, R7, R7 ;  /* 0x000000070707b220 */ /* 0x002fe20000400000 */
[----:B------:R-:W-:-:S05]  /*1280*/  FSEL R4, R4, 1, !P1 ;  /* 0x3f80000004047808 */ /* 0x000fca0004800000 */
[----:B------:R-:W-:-:S07]  /*1290*/  FFMA R13, R4, R7, R13 ;  /* 0x00000007040d7223 */ /* 0x000fce000000000d */
.L_x_8:
[----:B------:R-:W-:Y:S05]  /*12a0*/  BSYNC.RECONVERGENT B1 ;  /* 0x0000000000017941 */ /* 0x000fea0003800200 */
.L_x_7:
[----:B------:R-:W-:Y:S05]  /*12b0*/  @P2 BRA `(.L_x_1) ;  /* 0x0000000000442947 */ /* 0x000fea0003800000 */
[----:B------:R-:W0:Y:S01]  /*12c0*/  LDC.64 R6, c[0x0][0x380] ;  /* 0x0000e000ff067b82 */ /* 0x000e220000000a00 */
[----:B------:R-:W-:-:S04]  /*12d0*/  IMAD R9, R10, R0, R21 ;  /* 0x000000000a097224 */ /* 0x000fc800078e0215 */
[----:B0-----:R-:W-:-:S06]  /*12e0*/  IMAD.WIDE.U32 R6, R9, 0x4, R6 ;  /* 0x0000000409067825 */ /* 0x001fcc00078e0006 */
[----:B------:R-:W2:Y:S02]  /*12f0*/  LDG.E.CONSTANT R6, desc[UR6][R6.64] ;  /* 0x0000000606067981 */ /* 0x000ea4000c1e9900 */
[----:B--2---:R-:W-:-:S04]  /*1300*/  FSETP.GT.AND P1, PT, R5, R6, PT ;  /* 0x000000060500720b */ /* 0x004fc80003f24000 */
[----:B------:R-:W-:Y:S02]  /*1310*/  FSEL R4, R5, R6, P1 ;  /* 0x0000000605047208 */ /* 0x000fe40000800000 */
[----:B------:R-:W-:Y:S02]  /*1320*/  FSEL R5, R6, R5, P1 ;  /* 0x0000000506057208 */ /* 0x000fe40000800000 */
[C---:B------:R-:W-:Y:S02]  /*1330*/  FSEL R8, R13.reuse, 1, !P1 ;  /* 0x3f8000000d087808 */ /* 0x040fe40004800000 */
[----:B------:R-:W-:Y:S01]  /*1340*/  FSEL R13, R13, 1, P1 ;  /* 0x3f8000000d0d7808 */ /* 0x000fe20000800000 */
[----:B------:R-:W-:-:S04]  /*1350*/  FADD R5, -R4, R5 ;  /* 0x0000000504057221 */ /* 0x000fc80000000100 */
[----:B------:R-:W-:Y:S01]  /*1360*/  FMUL R9, R5, 1.4426950216293334961 ;  /* 0x3fb8aa3b05097820 */ /* 0x000fe20000400000 */
[----:B------:R-:W-:-:S04]  /*1370*/  MOV R5, R4 ;  /* 0x0000000400057202 */ /* 0x000fc80000000f00 */
[----:B------:R-:W-:-:S13]  /*1380*/  FSETP.GEU.AND P2, PT, R9, -126, PT ;  /* 0xc2fc00000900780b */ /* 0x000fda0003f4e000 */
[----:B------:R-:W-:-:S04]  /*1390*/  @!P2 FMUL R9, R9, 0.5 ;  /* 0x3f0000000909a820 */ /* 0x000fc80000400000 */
[----:B------:R-:W0:Y:S02]  /*13a0*/  MUFU.EX2 R10, R9 ;  /* 0x00000009000a7308 */ /* 0x000e240000000800 */
[----:B0-----:R-:W-:-:S04]  /*13b0*/  @!P2 FMUL R10, R10, R10 ;  /* 0x0000000a0a0aa220 */ /* 0x001fc80000400000 */
[----:B------:R-:W-:-:S07]  /*13c0*/  FFMA R13, R8, R10, R13 ;  /* 0x0000000a080d7223 */ /* 0x000fce000000000d */
.L_x_1:
[----:B------:R-:W-:Y:S05]  /*13d0*/  BSYNC.RECONVERGENT B0 ;  /* 0x0000000000007941 */ /* 0x000fea0003800200 */
.L_x_0:
[----:B------:R-:W0:Y:S01]  /*13e0*/  S2R R9, SR_LANEID ;  /* 0x0000000000097919 */ /* 0x000e220000000000 */
[----:B------:R-:W-:Y:S01]  /*13f0*/  BSSY.RECONVERGENT B0, `(.L_x_9) ;  /* 0x0000014000007945 */ /* 0x000fe20003800200 */
[----:B------:R-:W-:Y:S01]  /*1400*/  ISETP.NE.AND P1, PT, R3, RZ, PT ;  /* 0x000000ff0300720c */ /* 0x000fe20003f25270 */
[----:B------:R1:W2:Y:S04]  /*1410*/  SHFL.DOWN PT, R6, R5, 0x1, 0x1f ;  /* 0x08201f0005067f89 */ /* 0x0002a800000e0000 */
[----:B------:R1:W3:Y:S01]  /*1420*/  SHFL.DOWN PT, R10, R13, 0x1, 0x1f ;  /* 0x08201f000d0a7f89 */ /* 0x0002e200000e0000 */
[C---:B0-----:R-:W-:Y:S02]  /*1430*/  ISETP.GT.AND P2, PT, R9.reuse, 0x1e, PT ;  /* 0x0000001e0900780c */ /* 0x041fe40003f44270 */
[----:B------:R-:W-:-:S11]  /*1440*/  ISETP.GT.AND P4, PT, R9, 0x1d, PT ;  /* 0x0000001d0900780c */ /* 0x000fd60003f84270 */
[----:B-123--:R-:W-:Y:S05]  /*1450*/  @P2 BRA `(.L_x_10) ;  /* 0x0000000000342947 */ /* 0x00efea0003800000 */
[----:B------:R-:W-:-:S04]  /*1460*/  FSETP.GT.AND P2, PT, R5, R6, PT ;  /* 0x000000060500720b */ /* 0x000fc80003f44000 */
[----:B------:R-:W-:Y:S02]  /*1470*/  FSEL R4, R5, R6, P2 ;  /* 0x0000000605047208 */ /* 0x000fe40001000000 */
[----:B------:R-:W-:Y:S02]  /*1480*/  FSEL R5, R6, R5, P2 ;  /* 0x0000000506057208 */ /* 0x000fe40001000000 */
[----:B------:R-:W-:Y:S02]  /*1490*/  FSEL R6, R13, R10, P2 ;  /* 0x0000000a0d067208 */ /* 0x000fe40001000000 */
[----:B------:R-:W-:Y:S01]  /*14a0*/  FSEL R13, R10, R13, P2 ;  /* 0x0000000d0a0d7208 */ /* 0x000fe20001000000 */
[----:B------:R-:W-:-:S04]  /*14b0*/  FADD R5, -R4, R5 ;  /* 0x0000000504057221 */ /* 0x000fc80000000100 */
[----:B------:R-:W-:Y:S01]  /*14c0*/  FMUL R7, R5, 1.4426950216293334961 ;  /* 0x3fb8aa3b05077820 */ /* 0x000fe20000400000 */
[----:B------:R-:W-:-:S04]  /*14d0*/  IMAD.MOV.U32 R5, RZ, RZ, R4 ;  /* 0x000000ffff057224 */ /* 0x000fc800078e0004 */
[----:B------:R-:W-:-:S13]  /*14e0*/  FSETP.GEU.AND P3, PT, R7, -126, PT ;  /* 0xc2fc00000700780b */ /* 0x000fda0003f6e000 */
[----:B------:R-:W-:-:S04]  /*14f0*/  @!P3 FMUL R7, R7, 0.5 ;  /* 0x3f0000000707b820 */ /* 0x000fc80000400000 */
[----:B------:R-:W0:Y:S02]  /*1500*/  MUFU.EX2 R8, R7 ;  /* 0x0000000700087308 */ /* 0x000e240000000800 */
[----:B0-----:R-:W-:-:S04]  /*1510*/  @!P3 FMUL R8, R8, R8 ;  /* 0x000000080808b220 */ /* 0x001fc80000400000 */
[----:B------:R-:W-:-:S07]  /*1520*/  FFMA R13, R13, R8, R6 ;  /* 0x000000080d0d7223 */ /* 0x000fce0000000006 */
.L_x_10:
[----:B------:R-:W-:Y:S05]  /*1530*/  BSYNC.RECONVERGENT B0 ;  /* 0x0000000000007941 */ /* 0x000fea0003800200 */
.L_x_9:
[----:B------:R0:W1:Y:S01]  /*1540*/  SHFL.DOWN PT, R6, R5, 0x2, 0x1f ;  /* 0x08401f0005067f89 */ /* 0x00006200000e0000 */
[----:B------:R-:W-:Y:S01]  /*1550*/  BSSY.RECONVERGENT B0, `(.L_x_11) ;  /* 0x0000013000007945 */ /* 0x000fe20003800200 */
[C---:B------:R-:W-:Y:S02]  /*1560*/  ISETP.GT.AND P5, PT, R9.reuse, 0x1b, PT ;  /* 0x0000001b0900780c */ /* 0x040fe40003fa4270 */
[----:B------:R0:W2:Y:S01]  /*1570*/  SHFL.DOWN PT, R10, R13, 0x2, 0x1f ;  /* 0x08401f000d0a7f89 */ /* 0x0000a200000e0000 */
[C---:B------:R-:W-:Y:S02]  /*1580*/  ISETP.GT.AND P2, PT, R9.reuse, 0x17, PT ;  /* 0x000000170900780c */ /* 0x040fe40003f44270 */
[----:B------:R-:W-:Y:S01]  /*1590*/  ISETP.GT.AND P3, PT, R9, 0xf, PT ;  /* 0x0000000f0900780c */ /* 0x000fe20003f64270 */
[----:B------:R-:W-:-:S12]  /*15a0*/  @P4 BRA `(.L_x_12) ;  /* 0x0000000000344947 */ /* 0x000fd80003800000 */
[----:B-1----:R-:W-:-:S04]  /*15b0*/  FSETP.GT.AND P4, PT, R5, R6, PT ;  /* 0x000000060500720b */ /* 0x002fc80003f84000 */
[----:B------:R-:W-:Y:S02]  /*15c0*/  FSEL R4, R5, R6, P4 ;  /* 0x0000000605047208 */ /* 0x000fe40002000000 */
[----:B0-----:R-:W-:Y:S02]  /*15d0*/  FSEL R5, R6, R5, P4 ;  /* 0x0000000506057208 */ /* 0x001fe40002000000 */
[----:B--2---:R-:W-:Y:S02]  /*15e0*/  FSEL R6, R13, R10, P4 ;  /* 0x0000000a0d067208 */ /* 0x004fe40002000000 */
        /* <DEDUP_REMOVED lines=9> */
.L_x_12:
[----:B------:R-:W-:Y:S05]  /*1680*/  BSYNC.RECONVERGENT B0 ;  /* 0x0000000000007941 */ /* 0x000fea0003800200 */
.L_x_11:
[----:B-1----:R1:W3:Y:S01]  /*1690*/  SHFL.DOWN PT, R6, R5, 0x4, 0x1f ;  /* 0x08801f0005067f89 */ /* 0x0022e200000e0000 */
[----:B------:R-:W-:Y:S03]  /*16a0*/  BSSY.RECONVERGENT B0, `(.L_x_13) ;  /* 0x0000010000007945 */ /* 0x000fe60003800200 */
[----:B--2---:R1:W2:Y:S01]  /*16b0*/  SHFL.DOWN PT, R10, R13, 0x4, 0x1f ;  /* 0x08801f000d0a7f89 */ /* 0x0042a200000e0000 */
[----:B------:R-:W-:Y:S05]  /*16c0*/  @P5 BRA `(.L_x_14) ;  /* 0x0000000000345947 */ /* 0x000fea0003800000 */
[----:B---3--:R-:W-:-:S04]  /*16d0*/  FSETP.GT.AND P4, PT, R5, R6, PT ;  /* 0x000000060500720b */ /* 0x008fc80003f84000 */
[----:B------:R-:W-:Y:S02]  /*16e0*/  FSEL R4, R5, R6, P4 ;  /* 0x0000000605047208 */ /* 0x000fe40002000000 */
[----:B01----:R-:W-:Y:S02]  /*16f0*/  FSEL R5, R6, R5, P4 ;  /* 0x0000000506057208 */ /* 0x003fe40002000000 */
[----:B--2---:R-:W-:Y:S02]  /*1700*/  FSEL R6, R13, R10, P4 ;  /* 0x0000000a0d067208 */ /* 0x004fe40002000000 */
[----:B------:R-:W-:Y:S01]  /*1710*/  FSEL R13, R10, R13, P4 ;  /* 0x0000000d0a0d7208 */ /* 0x000fe20002000000 */
        /* <DEDUP_REMOVED lines=8> */
.L_x_14:
[----:B------:R-:W-:Y:S05]  /*17a0*/  BSYNC.RECONVERGENT B0 ;  /* 0x0000000000007941 */ /* 0x000fea0003800200 */
.L_x_13:
[----:B---3--:R3:W4:Y:S01]  /*17b0*/  SHFL.DOWN PT, R6, R5, 0x8, 0x1f ;  /* 0x09001f0005067f89 */ /* 0x00872200000e0000 */
[----:B------:R-:W-:Y:S03]  /*17c0*/  BSSY.RECONVERGENT B0, `(.L_x_15) ;  /* 0x0000010000007945 */ /* 0x000fe60003800200 */
[----:B--2---:R3:W2:Y:S01]  /*17d0*/  SHFL.DOWN PT, R10, R13, 0x8, 0x1f ;  /* 0x09001f000d0a7f89 */ /* 0x0046a200000e0000 */
[----:B------:R-:W-:Y:S05]  /*17e0*/  @P2 BRA `(.L_x_16) ;  /* 0x0000000000342947 */ /* 0x000fea0003800000 */
[----:B----4-:R-:W-:-:S04]  /*17f0*/  FSETP.GT.AND P2, PT, R5, R6, PT ;  /* 0x000000060500720b */ /* 0x010fc80003f44000 */
[----:B------:R-:W-:Y:S02]  /*1800*/  FSEL R4, R5, R6, P2 ;  /* 0x0000000605047208 */ /* 0x000fe40001000000 */
[----:B01-3--:R-:W-:Y:S02]  /*1810*/  FSEL R5, R6, R5, P2 ;  /* 0x0000000506057208 */ /* 0x00bfe40001000000 */
        /* <DEDUP_REMOVED lines=10> */
.L_x_16:
[----:B------:R-:W-:Y:S05]  /*18c0*/  BSYNC.RECONVERGENT B0 ;  /* 0x0000000000007941 */ /* 0x000fea0003800200 */
.L_x_15:
[----:B------:R0:W0:Y:S01]  /*18d0*/  SHFL.DOWN PT, R12, R5, 0x10, 0x1f ;  /* 0x0a001f00050c7f89 */ /* 0x00002200000e0000 */
[----:B------:R-:W-:Y:S03]  /*18e0*/  BSSY.RECONVERGENT B0, `(.L_x_17) ;  /* 0x0000018000007945 */ /* 0x000fe60003800200 */
[----:B--2---:R2:W0:Y:S01]  /*18f0*/  SHFL.DOWN PT, R10, R13, 0x10, 0x1f ;  /* 0x0a001f000d0a7f89 */ /* 0x00442200000e0000 */
[----:B------:R-:W-:Y:S05]  /*1900*/  @P3 BRA `(.L_x_18) ;  /* 0x0000000000543947 */ /* 0x000fea0003800000 */
[-C--:B0-----:R-:W-:Y:S02]  /*1910*/  FSETP.GT.AND P2, PT, R5, R12.reuse, PT ;  /* 0x0000000c0500720b */ /* 0x081fe40003f44000 */
[----:B------:R-:W-:Y:S02]  /*1920*/  ISETP.NE.AND P4, PT, R9, RZ, PT ;  /* 0x000000ff0900720c */ /* 0x000fe40003f85270 */
[----:B------:R-:W-:Y:S02]  /*1930*/  FSEL R7, R12, R5, P2 ;  /* 0x000000050c077208 */ /* 0x000fe40001000000 */
[----:B------:R-:W-:Y:S02]  /*1940*/  FSEL R12, R5, R12, P2 ;  /* 0x0000000c050c7208 */ /* 0x000fe40001000000 */
[----:B------:R-:W-:Y:S02]  /*1950*/  FSEL R4, R13, R10, P2 ;  /* 0x0000000a0d047208 */ /* 0x000fe40001000000 */
[----:B-123--:R-:W-:Y:S01]  /*1960*/  FSEL R13, R10, R13, P2 ;  /* 0x0000000d0a0d7208 */ /* 0x00efe20001000000 */
[----:B------:R-:W-:-:S04]  /*1970*/  FADD R7, -R12, R7 ;  /* 0x000000070c077221 */ /* 0x000fc80000000100 */
[----:B------:R-:W-:Y:S01]  /*1980*/  FMUL R7, R7, 1.4426950216293334961 ;  /* 0x3fb8aa3b07077820 */ /* 0x000fe20000400000 */
[----:B------:R-:W0:Y:S01]  /*1990*/  @!P4 S2R R9, SR_CgaCtaId ;  /* 0x000000000009c919 */ /* 0x000e220000008800 */
[----:B------:R-:W-:Y:S02]  /*19a0*/  @!P4 MOV R8, 0x400 ;  /* 0x000004000008c802 */ /* 0x000fe40000000f00 */
[----:B----4-:R-:W-:Y:S02]  /*19b0*/  @!P4 SHF.R.U32.HI R6, RZ, 0x2, R3 ;  /* 0x00000002ff06c819 */ /* 0x010fe40000011603 */
[----:B------:R-:W-:Y:S02]  /*19c0*/  FSETP.GEU.AND P3, PT, R7, -126, PT ;  /* 0xc2fc00000700780b */ /* 0x000fe40003f6e000 */
[----:B------:R-:W-:-:S11]  /*19d0*/  @!P4 LOP3.LUT R6, R6, 0xf8, RZ, 0xc0, !PT ;  /* 0x000000f80606c812 */ /* 0x000fd600078ec0ff */
[----:B------:R-:W-:-:S04]  /*19e0*/  @!P3 FMUL R7, R7, 0.5 ;  /* 0x3f0000000707b820 */ /* 0x000fc80000400000 */
[----:B------:R-:W1:Y:S01]  /*19f0*/  MUFU.EX2 R5, R7 ;  /* 0x0000000700057308 */ /* 0x000e620000000800 */
[----:B0-----:R-:W-:-:S05]  /*1a00*/  @!P4 LEA R9, R9, R8, 0x18 ;  /* 0x000000080909c211 */ /* 0x001fca00078ec0ff */
[----:B------:R-:W-:Y:S02]  /*1a10*/  @!P4 IMAD.IADD R6, R6, 0x1, R9 ;  /* 0x000000010606c824 */ /* 0x000fe400078e0209 */
[----:B-1----:R-:W-:-:S04]  /*1a20*/  @!P3 FMUL R5, R5, R5 ;  /* 0x000000050505b220 */ /* 0x002fc80000400000 */
[----:B------:R-:W-:Y:S01]  /*1a30*/  FFMA R13, R13, R5, R4 ;  /* 0x000000050d0d7223 */ /* 0x000fe20000000004 */
[----:B------:R-:W-:-:S04]  /*1a40*/  MOV R5, R12 ;  /* 0x0000000c00057202 */ /* 0x000fc80000000f00 */
[----:B------:R0:W-:Y:S03]  /*1a50*/  @!P4 STS.64 [R6+0x20], R12 ;  /* 0x0000200c0600c388 */ /* 0x0001e60000000a00 */
.L_x_18:
[----:B------:R-:W-:Y:S05]  /*1a60*/  BSYNC.RECONVERGENT B0 ;  /* 0x0000000000007941 */ /* 0x000fea0003800200 */
.L_x_17:
[----:B------:R-:W-:Y:S06]  /*1a70*/  BAR.SYNC.DEFER_BLOCKING 0x0 ;  /* 0x0000000000007b1d */ /* 0x000fec0000010000 */
[----:B------:R-:W-:Y:S04]  /*1a80*/  BSSY.RECONVERGENT B0, `(.L_x_19) ;  /* 0x000018a000007945 */ /* 0x000fe80003800200 */
[----:B------:R-:W-:Y:S05]  /*1a90*/  @P1 BRA `(.L_x_20) ;  /* 0x0000001800201947 */ /* 0x000fea0003800000 */
[----:B------:R-:W5:Y:S01]  /*1aa0*/  S2UR UR5, SR_CgaCtaId ;  /* 0x00000000000579c3 */ /* 0x000f620000008800 */
[----:B------:R-:W-:Y:S02]  /*1ab0*/  UMOV UR4, 0x400 ;  /* 0x0000040000047882 */ /* 0x000fe40000000000 */
[----:B-----5:R-:W-:-:S09]  /*1ac0*/  ULEA UR4, UR5, UR4, 0x18 ;  /* 0x0000000405047291 */ /* 0x020fd2000f8ec0ff */
[----:B------:R-:W5:Y:S04]  /*1ad0*/  LDS.64 R14, [UR4+0x28] ;  /* 0x00002804ff0e7984 */ /* 0x000f680008000a00 */
[----:B------:R-:W2:Y:S01]  /*1ae0*/  LDS.128 R16, [UR4+0x30] ;  /* 0x00003004ff107984 */ /* 0x000ea20008000c00 */
[----:B-----5:R-:W-:-:S04]  /*1af0*/  FSETP.GT.AND P2, PT, R5, R14, PT ;  /* 0x0000000e0500720b */ /* 0x020fc80003f44000 */
[----:B------:R-:W-:Y:S02]  /*1b00*/  FSEL R9, R5, R14, P2 ;  /* 0x0000000e05097208 */ /* 0x000fe40001000000 */
[----:B------:R-:W-:Y:S02]  /*1b10*/  FSEL R14, R14, R5, P2 ;  /* 0x000000050e0e7208 */ /* 0x000fe40001000000 */
[----:B01-34-:R-:W0:Y:S01]  /*1b20*/  LDS.128 R4, [UR4+0x40] ;  /* 0x00004004ff047984 */ /* 0x01be220008000c00 */
[CC--:B--2---:R-:W-:Y:S02]  /*1b30*/  FSETP.GT.AND P4, PT, R9.reuse, R16.reuse, PT ;  /* 0x000000100900720b */ /* 0x0c4fe40003f84000 */
[----:B------:R-:W-:Y:S01]  /*1b40*/  FADD R14, -R9, R14 ;  /* 0x0000000e090e7221 */ /* 0x000fe20000000100 */
[----:B------:R-:W-:Y:S02]  /*1b50*/  FSEL R12, R13, R15, P2 ;  /* 0x0000000f0d0c7208 */ /* 0x000fe40001000000 */
[----:B------:R-:W-:Y:S01]  /*1b60*/  FSEL R11, R9, R16, P4 ;  /* 0x00000010090b7208 */ /* 0x000fe20002000000 */
[----:B------:R-:W-:Y:S01]  /*1b70*/  FMUL R14, R14, 1.4426950216293334961 ;  /* 0x3fb8aa3b0e0e7820 */ /* 0x000fe20000400000 */
[----:B------:R-:W-:-:S02]  /*1b80*/  FSEL R16, R16, R9, P4 ;  /* 0x0000000910107208 */ /* 0x000fc40002000000 */
[CC--:B------:R-:W-:Y:S02]  /*1b90*/  FSETP.GT.AND P1, PT, R11.reuse, R18.reuse, PT ;  /* 0x000000120b00720b */ /* 0x0c0fe40003f24000 */
[----:B------:R-:W-:Y:S01]  /*1ba0*/  FSETP.GEU.AND P6, PT, R14, -126, PT ;  /* 0xc2fc00000e00780b */ /* 0x000fe20003fce000 */
[C---:B------:R-:W-:Y:S01]  /*1bb0*/  FADD R16, -R11.reuse, R16 ;  /* 0x000000100b107221 */ /* 0x040fe20000000100 */
[----:B------:R-:W-:Y:S02]  /*1bc0*/  FSEL R23, R11, R18, P1 ;  /* 0x000000120b177208 */ /* 0x000fe40000800000 */
[----:B------:R-:W-:Y:S01]  /*1bd0*/  FSEL R18, R18, R11, P1 ;  /* 0x0000000b12127208 */ /* 0x000fe20000800000 */
[----:B------:R-:W-:Y:S01]  /*1be0*/  FMUL R16, R16, 1.4426950216293334961 ;  /* 0x3fb8aa3b10107820 */ /* 0x000fe20000400000 */
[----:B------:R-:W1:Y:S01]  /*1bf0*/  LDS.128 R8, [UR4+0x50] ;  /* 0x00005004ff087984 */ /* 0x000e620008000c00 */
[----:B------:R-:W-:Y:S02]  /*1c00*/  FSEL R15, R15, R13, P2 ;  /* 0x0000000d0f0f7208 */ /* 0x000fe40001000000 */
[----:B------:R-:W-:Y:S01]  /*1c10*/  FADD R18, -R23, R18 ;  /* 0x0000001217127221 */ /* 0x000fe20000000100 */
[----:B------:R-:W-:-:S03]  /*1c20*/  FSETP.GEU.AND P3, PT, R16, -126, PT ;  /* 0xc2fc00001000780b */ /* 0x000fc60003f6e000 */
[----:B------:R-:W-:Y:S01]  /*1c30*/  @!P6 FMUL R14, R14, 0.5 ;  /* 0x3f0000000e0ee820 */ /* 0x000fe20000400000 */
[----:B------:R-:W-:-:S05]  /*1c40*/  FMUL R18, R18, 1.4426950216293334961 ;  /* 0x3fb8aa3b12127820 */ /* 0x000fca0000400000 */
[----:B------:R-:W2:Y:S01]  /*1c50*/  MUFU.EX2 R14, R14 ;  /* 0x0000000e000e7308 */ /* 0x000ea20000000800 */
[----:B------:R-:W-:-:S03]  /*1c60*/  FSETP.GEU.AND P5, PT, R18, -126, PT ;  /* 0xc2fc00001200780b */ /* 0x000fc60003fae000 */
[----:B------:R-:W-:Y:S01]  /*1c70*/  @!P3 FMUL R16, R16, 0.5 ;  /* 0x3f0000001010b820 */ /* 0x000fe20000400000 */
[----:B0-----:R-:W-:-:S05]  /*1c80*/  FSETP.GT.AND P2, PT, R23, R4, PT ;  /* 0x000000041700720b */ /* 0x001fca0003f44000 */
[----:B------:R-:W0:Y:S01]  /*1c90*/  MUFU.EX2 R16, R16 ;  /* 0x0000001000107308 */ /* 0x000e220000000800 */
[----:B------:R-:W-:-:S03]  /*1ca0*/  FSEL R13, R23, R4, P2 ;  /* 0x00000004170d7208 */ /* 0x000fc60001000000 */
[----:B------:R-:W-:Y:S01]  /*1cb0*/  @!P5 FMUL R18, R18, 0.5 ;  /* 0x3f0000001212d820 */ /* 0x000fe20000400000 */
[----:B------:R-:W-:Y:S01]  /*1cc0*/  FSEL R4, R4, R23, P2 ;  /* 0x0000001704047208 */ /* 0x000fe20001000000 */
[----:B--2---:R-:W-:-:S04]  /*1cd0*/  @!P6 FMUL R14, R14, R14 ;  /* 0x0000000e0e0ee220 */ /* 0x004fc80000400000 */
[----:B------:R-:W-:Y:S01]  /*1ce0*/  FADD R4, -R13, R4 ;  /* 0x000000040d047221 */ /* 0x000fe20000000100 */
[----:B------:R-:W-:Y:S01]  /*1cf0*/  FFMA R12, R15, R14, R12 ;  /* 0x0000000e0f0c7223 */ /* 0x000fe2000000000c */
[----:B------:R-:W2:Y:S02]  /*1d00*/  MUFU.EX2 R18, R18 ;  /* 0x0000001200127308 */ /* 0x000ea40000000800 */
[----:B------:R-:W-:Y:S02]  /*1d10*/  FMUL R4, R4, 1.4426950216293334961 ;  /* 0x3fb8aa3b04047820 */ /* 0x000fe40000400000 */
[----:B------:R-:W-:Y:S01]  /*1d20*/  FSEL R23, R12, R17, P4 ;  /* 0x000000110c177208 */ /* 0x000fe20002000000 */
[----:B0-----:R-:W-:Y:S01]  /*1d30*/  @!P3 FMUL R16, R16, R16 ;  /* 0x000000101010b220 */ /* 0x001fe20000400000 */
[----:B------:R-:W-:Y:S02]  /*1d40*/  FSEL R20, R17, R12, P4 ;  /* 0x0000000c11147208 */ /* 0x000fe40002000000 */
[----:B------:R-:W-:-:S02]  /*1d50*/  FSETP.GT.AND P4, PT, R13, R6, PT ;  /* 0x000000060d00720b */ /* 0x000fc40003f84000 */
[----:B------:R-:W-:Y:S01]  /*1d60*/  FSETP.GEU.AND P6, PT, R4, -126, PT ;  /* 0xc2fc00000400780b */ /* 0x000fe20003fce000 */
[----:B------:R-:W-:Y:S01]  /*1d70*/  FFMA R20, R20, R16, R23 ;  /* 0x0000001014147223 */ /* 0x000fe20000000017 */
[----:B------:R-:W-:Y:S02]  /*1d80*/  FSEL R17, R13, R6, P4 ;  /* 0x000000060d117208 */ /* 0x000fe40002000000 */
[----:B------:R-:W-:Y:S02]  /*1d90*/  FSEL R6, R6, R13, P4 ;  /* 0x0000000d06067208 */ /* 0x000fe40002000000 */
[----:B------:R-:W0:Y:S01]  /*1da0*/  LDS.128 R12, [UR4+0x60] ;  /* 0x00006004ff0c7984 */ /* 0x000e220008000c00 */
[----:B--2---:R-:W-:Y:S01]  /*1db0*/  @!P5 FMUL R18, R18, R18 ;  /* 0x000000121212d220 */ /* 0x004fe20000400000 */
[C---:B-1----:R-:W-:Y:S01]  /*1dc0*/  FSETP.GT.AND P3, PT, R17.reuse, R8, PT ;  /* 0x000000081100720b */ /* 0x042fe20003f64000 */
[----:B------:R-:W-:Y:S01]  /*1dd0*/  FADD R6, -R17, R6 ;  /* 0x0000000611067221 */ /* 0x000fe20000000100 */
[----:B------:R-:W-:-:S02]  /*1de0*/  FSEL R23, R20, R19, P1 ;  /* 0x0000001314177208 */ /* 0x000fc40000800000 */
[----:B------:R-:W-:Y:S01]  /*1df0*/  FSEL R20, R19, R20, P1 ;  /* 0x0000001413147208 */ /* 0x000fe20000800000 */
[----:B------:R-:W-:Y:S01]  /*1e00*/  @!P6 FMUL R4, R4, 0.5 ;  /* 0x3f0000000404e820 */ /* 0x000fe20000400000 */
[----:B------:R-:W-:Y:S01]  /*1e10*/  FMUL R6, R6, 1.4426950216293334961 ;  /* 0x3fb8aa3b06067820 */ /* 0x000fe20000400000 */
[----:B------:R-:W-:Y:S02]  /*1e20*/  FSEL R19, R17, R8, P3 ;  /* 0x0000000811137208 */ /* 0x000fe40001800000 */
[----:B------:R-:W-:Y:S01]  /*1e30*/  FSEL R8, R8, R17, P3 ;  /* 0x0000001108087208 */ /* 0x000fe20001800000 */
[----:B------:R-:W-:Y:S01]  /*1e40*/  FFMA R20, R20, R18, R23 ;  /* 0x0000001214147223 */ /* 0x000fe20000000017 */
[----:B------:R-:W-:Y:S01]  /*1e50*/  FSETP.GEU.AND P5, PT, R6, -126, PT ;  /* 0xc2fc00000600780b */ /* 0x000fe20003fae000 */
[----:B------:R-:W1:Y:S01]  /*1e60*/  MUFU.EX2 R4, R4 ;  /* 0x0000000400047308 */ /* 0x000e620000000800 */
[C---:B------:R-:W-:Y:S01]  /*1e70*/  FSETP.GT.AND P1, PT, R19.reuse, R10, PT ;  /* 0x0000000a1300720b */ /* 0x040fe20003f24000 */
[----:B------:R-:W-:Y:S01]  /*1e80*/  FADD R8, -R19, R8 ;  /* 0x0000000813087221 */ /* 0x000fe20000000100 */
[----:B------:R-:W-:-:S02]  /*1e90*/  FSEL R25, R20, R5, P2 ;  /* 0x0000000514197208 */ /* 0x000fc40001000000 */
[----:B------:R-:W-:Y:S01]  /*1ea0*/  FSEL R20, R5, R20, P2 ;  /* 0x0000001405147208 */ /* 0x000fe20001000000 */
[----:B------:R-:W-:Y:S01]  /*1eb0*/  FMUL R5, R8, 1.4426950216293334961 ;  /* 0x3fb8aa3b08057820 */ /* 0x000fe20000400000 */
[----:B------:R-:W-:Y:S02]  /*1ec0*/  FSEL R23, R19, R10, P1 ;  /* 0x0000000a13177208 */ /* 0x000fe40000800000 */
[----:B------:R-:W-:Y:S02]  /*1ed0*/  FSEL R10, R10, R19, P1 ;  /* 0x000000130a0a7208 */ /* 0x000fe40000800000 */
[----:B------:R-:W-:Y:S01]  /*1ee0*/  FSETP.GEU.AND P2, PT, R5, -126, PT ;  /* 0xc2fc00000500780b */ /* 0x000fe20003f4e000 */
[----:B------:R-:W-:Y:S01]  /*1ef0*/  @!P5 FMUL R6, R6, 0.5 ;  /* 0x3f0000000606d820 */ /* 0x000fe20000400000 */
[----:B------:R-:W2:Y:S01]  /*1f00*/  LDS.128 R16, [UR4+0x70] ;  /* 0x00007004ff107984 */ /* 0x000ea20008000c00 */
[----:B------:R-:W-:Y:S01]  /*1f10*/  FADD R10, -R23, R10 ;  /* 0x0000000a170a7221 */ /* 0x000fe20000000100 */
[----:B-1----:R-:W-:-:S03]  /*1f20*/  @!P6 FMUL R4, R4, R4 ;  /* 0x000000040404e220 */ /* 0x002fc60000400000 */
[----:B------:R-:W1:Y:S01]  /*1f30*/  MUFU.EX2 R6, R6 ;  /* 0x0000000600067308 */ /* 0x000e620000000800 */
[----:B------:R-:W-:Y:S01]  /*1f40*/  FFMA R4, R20, R4, R25 ;  /* 0x0000000414047223 */ /* 0x000fe20000000019 */
[----:B------:R-:W-:-:S04]  /*1f50*/  FMUL R20, R10, 1.4426950216293334961 ;  /* 0x3fb8aa3b0a147820 */ /* 0x000fc80000400000 */
[----:B------:R-:W-:Y:S01]  /*1f60*/  @!P2 FMUL R5, R5, 0.5 ;  /* 0x3f0000000505a820 */ /* 0x000fe20000400000 */
[----:B------:R-:W-:Y:S02]  /*1f70*/  FSEL R25, R4, R7, P4 ;  /* 0x0000000704197208 */ /* 0x000fe40002000000 */
[----:B------:R-:W-:Y:S01]  /*1f80*/  FSEL R4, R7, R4, P4 ;  /* 0x0000000407047208 */ /* 0x000fe20002000000 */
[----:B------:R-:W3:Y:S01]  /*1f90*/  MUFU.EX2 R10, R5 ;  /* 0x00000005000a7308 */ /* 0x000ee20000000800 */
[CC--:B0-----:R-:W-:Y:S02]  /*1fa0*/  FSETP.GT.AND P4, PT, R23.reuse, R12.reuse, PT ;  /* 0x0000000c1700720b */ /* 0x0c1fe40003f84000 */
[----:B------:R-:W-:Y:S02]  /*1fb0*/  FSETP.GEU.AND P6, PT, R20, -126, PT ;  /* 0xc2fc00001400780b */ /* 0x000fe40003fce000 */
[----:B------:R-:W-:Y:S01]  /*1fc0*/  FSEL R7, R23, R12, P4 ;  /* 0x0000000c17077208 */ /* 0x000fe20002000000 */
[----:B-1----:R-:W-:Y:S01]  /*1fd0*/  @!P5 FMUL R6, R6, R6 ;  /* 0x000000060606d220 */ /* 0x002fe20000400000 */
[----:B------:R-:W-:-:S03]  /*1fe0*/  FSEL R12, R12, R23, P4 ;  /* 0x000000170c0c7208 */ /* 0x000fc60002000000 */
[----:B------:R-:W-:Y:S02]  /*1ff0*/  FFMA R4, R4, R6, R25 ;  /* 0x0000000604047223 */ /* 0x000fe40000000019 */
[----:B------:R-:W-:-:S03]  /*2000*/  FADD R12, -R7, R12 ;  /* 0x0000000c070c7221 */ /* 0x000fc60000000100 */
[----:B------:R-:W-:Y:S01]  /*2010*/  FSEL R23, R4, R9, P3 ;  /* 0x0000000904177208 */ /* 0x000fe20001800000 */
[----:B------:R-:W-:Y:S01]  /*2020*/  FMUL R8, R12, 1.4426950216293334961 ;  /* 0x3fb8aa3b0c087820 */ /* 0x000fe20000400000 */
[----:B------:R-:W-:Y:S01]  /*2030*/  FSEL R12, R9, R4, P3 ;  /* 0x00000004090c7208 */ /* 0x000fe20001800000 */
[----:B------:R-:W-:Y:S01]  /*2040*/  @!P6 FMUL R20, R20, 0.5 ;  /* 0x3f0000001414e820 */ /* 0x000fe20000400000 */
[C---:B------:R-:W-:Y:S01]  /*2050*/  FSETP.GT.AND P3, PT, R7.reuse, R14, PT ;  /* 0x0000000e0700720b */ /* 0x040fe20003f64000 */
[----:B---3--:R-:W-:Y:S01]  /*2060*/  @!P2 FMUL R10, R10, R10 ;  /* 0x0000000a0a0aa220 */ /* 0x008fe20000400000 */
[----:B------:R-:W-:Y:S02]  /*2070*/  FSETP.GEU.AND P5, PT, R8, -126, PT ;  /* 0xc2fc00000800780b */ /* 0x000fe40003fae000 */
[----:B------:R-:W-:Y:S01]  /*2080*/  FSEL R9, R7, R14, P3 ;  /* 0x0000000e07097208 */ /* 0x000fe20001800000 */
[----:B------:R-:W0:Y:S01]  /*2090*/  MUFU.EX2 R20, R20 ;  /* 0x0000001400147308 */ /* 0x000e220000000800 */
[----:B------:R-:W-:Y:S01]  /*20a0*/  FSEL R14, R14, R7, P3 ;  /* 0x000000070e0e7208 */ /* 0x000fe20001800000 */
[----:B------:R-:W-:Y:S01]  /*20b0*/  FFMA R12, R12, R10, R23 ;  /* 0x0000000a0c0c7223 */ /* 0x000fe20000000017 */
[----:B------:R-:W1:Y:S01]  /*20c0*/  LDS.128 R4, [UR4+0x80] ;  /* 0x00008004ff047984 */ /* 0x000e620008000c00 */
[----:B--2---:R-:W-:-:S02]  /*20d0*/  FSETP.GT.AND P2, PT, R9, R16, PT ;  /* 0x000000100900720b */ /* 0x004fc40003f44000 */
[----:B------:R-:W-:Y:S01]  /*20e0*/  FADD R14, -R9, R14 ;  /* 0x0000000e090e7221 */ /* 0x000fe20000000100 */
[----:B------:R-:W-:Y:S02]  /*20f0*/  FSEL R23, R12, R11, P1 ;  /* 0x0000000b0c177208 */ /* 0x000fe40000800000 */
[----:B------:R-:W-:Y:S01]  /*2100*/  FSEL R10, R11, R12, P1 ;  /* 0x0000000c0b0a7208 */ /* 0x000fe20000800000 */
[----:B------:R-:W-:Y:S01]  /*2110*/  @!P5 FMUL R8, R8, 0.5 ;  /* 0x3f0000000808d820 */ /* 0x000fe20000400000 */
[----:B------:R-:W-:Y:S01]  /*2120*/  FMUL R14, R14, 1.4426950216293334961 ;  /* 0x3fb8aa3b0e0e7820 */ /* 0x000fe20000400000 */
[----:B------:R-:W-:Y:S02]  /*2130*/  FSEL R11, R9, R16, P2 ;  /* 0x00000010090b7208 */ /* 0x000fe40001000000 */
[----:B------:R-:W2:Y:S01]  /*2140*/  MUFU.EX2 R12, R8 ;  /* 0x00000008000c7308 */ /* 0x000ea20000000800 */
[----:B------:R-:W-:Y:S01]  /*2150*/  FSEL R16, R16, R9, P2 ;  /* 0x0000000910107208 */ /* 0x000fe20001000000 */
[----:B0-----:R-:W-:Y:S01]  /*2160*/  @!P6 FMUL R20, R20, R20 ;  /* 0x000000141414e220 */ /* 0x001fe20000400000 */
[----:B------:R-:W-:-:S02]  /*2170*/  FSETP.GEU.AND P6, PT, R14, -126, PT ;  /* 0xc2fc00000e00780b */ /* 0x000fc40003fce000 */
[C---:B------:R-:W-:Y:S01]  /*2180*/  FSETP.GT.AND P1, PT, R11.reuse, R18, PT ;  /* 0x000000120b00720b */ /* 0x040fe20003f24000 */
[----:B------:R-:W-:Y:S01]  /*2190*/  FFMA R10, R10, R20, R23 ;  /* 0x000000140a0a7223 */ /* 0x000fe20000000017 */
[C---:B------:R-:W-:Y:S02]  /*21a0*/  FADD R9, -R11.reuse, R16 ;  /* 0x000000100b097221 */ /* 0x040fe40000000100 */
[----:B------:R-:W-:Y:S02]  /*21b0*/  FSEL R23, R11, R18, P1 ;  /* 0x000000120b177208 */ /* 0x000fe40000800000 */
[----:B------:R-:W-:Y:S02]  /*21c0*/  FSEL R25, R10, R13, P4 ;  /* 0x0000000d0a197208 */ /* 0x000fe40002000000 */
[----:B------:R-:W-:Y:S01]  /*21d0*/  FSEL R16, R13, R10, P4 ;  /* 0x0000000a0d107208 */ /* 0x000fe20002000000 */
[----:B------:R-:W-:Y:S01]  /*21e0*/  FMUL R13, R9, 1.4426950216293334961 ;  /* 0x3fb8aa3b090d7820 */ /* 0x000fe20000400000 */
[----:B------:R-:W-:Y:S01]  /*21f0*/  FSEL R18, R18, R11, P1 ;  /* 0x0000000b12127208 */ /* 0x000fe20000800000 */
[----:B--2---:R-:W-:Y:S01]  /*2200*/  @!P5 FMUL R12, R12, R12 ;  /* 0x0000000c0c0cd220 */ /* 0x004fe20000400000 */
[----:B------:R-:W-:Y:S01]  /*2210*/  @!P6 FMUL R14, R14, 0.5 ;  /* 0x3f0000000e0ee820 */ /* 0x000fe20000400000 */
[----:B------:R-:W0:Y:S01]  /*2220*/  LDS.128 R8, [UR4+0x90] ;  /* 0x00009004ff087984 */ /* 0x000e220008000c00 */
[----:B------:R-:W-:Y:S01]  /*2230*/  FSETP.GEU.AND P4, PT, R13, -126, PT ;  /* 0xc2fc00000d00780b */ /* 0x000fe20003f8e000 */
[----:B------:R-:W-:Y:S01]  /*2240*/  FFMA R16, R16, R12, R25 ;  /* 0x0000000c10107223 */ /* 0x000fe20000000019 */
[----:B------:R-:W-:-:S02]  /*2250*/  FADD R18, -R23, R18 ;  /* 0x0000001217127221 */ /* 0x000fc40000000100 */
[----:B------:R-:W2:Y:S02]  /*2260*/  MUFU.EX2 R14, R14 ;  /* 0x0000000e000e7308 */ /* 0x000ea40000000800 */
[----:B------:R-:W-:Y:S01]  /*2270*/  FMUL R18, R18, 1.4426950216293334961 ;  /* 0x3fb8aa3b12127820 */ /* 0x000fe20000400000 */
[----:B------:R-:W-:Y:S02]  /*2280*/  FSEL R25, R16, R15, P3 ;  /* 0x0000000f10197208 */ /* 0x000fe40001800000 */
[----:B------:R-:W-:Y:S02]  /*2290*/  FSEL R12, R15, R16, P3 ;  /* 0x000000100f0c7208 */ /* 0x000fe40001800000 */
[-C--:B-1----:R-:W-:Y:S02]  /*22a0*/  FSETP.GT.AND P3, PT, R23, R4.reuse, PT ;  /* 0x000000041700720b */ /* 0x082fe40003f64000 */
[----:B------:R-:W-:Y:S01]  /*22b0*/  FSETP.GEU.AND P5, PT, R18, -126, PT ;  /* 0xc2fc00001200780b */ /* 0x000fe20003fae000 */
[----:B------:R-:W-:Y:S01]  /*22c0*/  @!P4 FMUL R13, R13, 0.5 ;  /* 0x3f0000000d0dc820 */ /* 0x000fe20000400000 */
[----:B------:R-:W-:-:S02]  /*22d0*/  FSEL R15, R23, R4, P3 ;  /* 0x00000004170f7208 */ /* 0x000fc40001800000 */
[----:B------:R-:W-:Y:S01]  /*22e0*/  FSEL R4, R4, R23, P3 ;  /* 0x0000001704047208 */ /* 0x000fe20001800000 */
[----:B------:R-:W1:Y:S01]  /*22f0*/  MUFU.EX2 R16, R13 ;  /* 0x0000000d00107308 */ /* 0x000e620000000800 */
[----:B--2---:R-:W-:-:S03]  /*2300*/  @!P6 FMUL R14, R14, R14 ;  /* 0x0000000e0e0ee220 */ /* 0x004fc60000400000 */
[----:B------:R-:W-:Y:S01]  /*2310*/  FADD R4, -R15, R4 ;  /* 0x000000040f047221 */ /* 0x000fe20000000100 */
[----:B------:R-:W-:-:S03]  /*2320*/  FFMA R12, R12, R14, R25 ;  /* 0x0000000e0c0c7223 */ /* 0x000fc60000000019 */
[----:B------:R-:W-:Y:S01]  /*2330*/  FMUL R4, R4, 1.4426950216293334961 ;  /* 0x3fb8aa3b04047820 */ /* 0x000fe20000400000 */
[----:B------:R-:W-:Y:S01]  /*2340*/  @!P5 FMUL R18, R18, 0.5 ;  /* 0x3f0000001212d820 */ /* 0x000fe20000400000 */
[----:B------:R-:W-:-:S03]  /*2350*/  FSEL R23, R12, R17, P2 ;  /* 0x000000110c177208 */ /* 0x000fc60001000000 */
[----:B------:R-:W-:Y:S02]  /*2360*/  FSETP.GEU.AND P6, PT, R4, -126, PT ;  /* 0xc2fc00000400780b */ /* 0x000fe40003fce000 */
[----:B------:R-:W2:Y:S01]  /*2370*/  MUFU.EX2 R18, R18 ;  /* 0x0000001200127308 */ /* 0x000ea20000000800 */
[----:B------:R-:W-:Y:S01]  /*2380*/  FSEL R20, R17, R12, P2 ;  /* 0x0000000c11147208 */ /* 0x000fe20001000000 */
[----:B-1----:R-:W-:Y:S01]  /*2390*/  @!P4 FMUL R16, R16, R16 ;  /* 0x000000101010c220 */ /* 0x002fe20000400000 */
[----:B------:R-:W-:-:S03]  /*23a0*/  FSETP.GT.AND P2, PT, R15, R6, PT ;  /* 0x000000060f00720b */ /* 0x000fc60003f44000 */
[----:B------:R-:W-:Y:S01]  /*23b0*/  FFMA R20, R20, R16, R23 ;  /* 0x0000001014147223 */ /* 0x000fe20000000017 */
[----:B------:R-:W-:Y:S02]  /*23c0*/  FSEL R17, R15, R6, P2 ;  /* 0x000000060f117208 */ /* 0x000fe40001000000 */
[----:B------:R-:W-:Y:S02]  /*23d0*/  FSEL R6, R6, R15, P2 ;  /* 0x0000000f06067208 */ /* 0x000fe40001000000 */
[----:B------:R-:W1:Y:S01]  /*23e0*/  LDS.128 R12, [UR4+0xa0] ;  /* 0x0000a004ff0c7984 */ /* 0x000e620008000c00 */
[----:B------:R-:W-:Y:S01]  /*23f0*/  @!P6 FMUL R4, R4, 0.5 ;  /* 0x3f0000000404e820 */ /* 0x000fe20000400000 */
[C---:B0-----:R-:W-:Y:S01]  /*2400*/  FSETP.GT.AND P4, PT, R17.reuse, R8, PT ;  /* 0x000000081100720b */ /* 0x041fe20003f84000 */
[----:B------:R-:W-:Y:S01]  /*2410*/  FADD R6, -R17, R6 ;  /* 0x0000000611067221 */ /* 0x000fe20000000100 */
[----:B------:R-:W-:Y:S02]  /*2420*/  FSEL R23, R20, R19, P1 ;  /* 0x0000001314177208 */ /* 0x000fe40000800000 */
[----:B------:R-:W-:Y:S01]  /*2430*/  FSEL R20, R19, R20, P1 ;  /* 0x0000001413147208 */ /* 0x000fe20000800000 */
[----:B------:R-:W0:Y:S01]  /*2440*/  MUFU.EX2 R4, R4 ;  /* 0x0000000400047308 */ /* 0x000e220000000800 */
[----:B--2---:R-:W-:Y:S01]  /*2450*/  @!P5 FMUL R18, R18, R18 ;  /* 0x000000121212d220 */ /* 0x004fe20000400000 */
[----:B------:R-:W-:Y:S01]  /*2460*/  FMUL R6, R6, 1.4426950216293334961 ;  /* 0x3fb8aa3b06067820 */ /* 0x000fe20000400000 */
[----:B------:R-:W-:-:S02]  /*2470*/  FSEL R19, R17, R8, P4 ;  /* 0x0000000811137208 */ /* 0x000fc40002000000 */
[----:B------:R-:W-:Y:S01]  /*2480*/  FSEL R8, R8, R17, P4 ;  /* 0x0000001108087208 */ /* 0x000fe20002000000 */
[----:B------:R-:W-:Y:S01]  /*2490*/  FFMA R20, R20, R18, R23 ;  /* 0x0000001214147223 */ /* 0x000fe20000000017 */
[----:B------:R-:W-:Y:S02]  /*24a0*/  FSETP.GEU.AND P5, PT, R6, -126, PT ;  /* 0xc2fc00000600780b */ /* 0x000fe40003fae000 */
[C---:B------:R-:W-:Y:S01]  /*24b0*/  FSETP.GT.AND P1, PT, R19.reuse, R10, PT ;  /* 0x0000000a1300720b */ /* 0x040fe20003f24000 */
[----:B------:R-:W-:Y:S01]  /*24c0*/  FADD R8, -R19, R8 ;  /* 0x0000000813087221 */ /* 0x000fe20000000100 */
[----:B------:R-:W-:Y:S02]  /*24d0*/  FSEL R25, R20, R5, P3 ;  /* 0x0000000514197208 */ /* 0x000fe40001800000 */
[----:B------:R-:W-:Y:S01]  /*24e0*/  FSEL R20, R5, R20, P3 ;  /* 0x0000001405147208 */ /* 0x000fe20001800000 */
[----:B------:R-:W-:Y:S01]  /*24f0*/  FMUL R5, R8, 1.4426950216293334961 ;  /* 0x3fb8aa3b08057820 */ /* 0x000fe20000400000 */
[----:B------:R-:W-:Y:S01]  /*2500*/  FSEL R23, R19, R10, P1 ;  /* 0x0000000a13177208 */ /* 0x000fe20000800000 */
[----:B0-----:R-:W-:Y:S01]  /*2510*/  @!P6 FMUL R4, R4, R4 ;  /* 0x000000040404e220 */ /* 0x001fe20000400000 */
[----:B------:R-:W-:-:S02]  /*2520*/  FSEL R10, R10, R19, P1 ;  /* 0x000000130a0a7208 */ /* 0x000fc40000800000 */
[----:B------:R-:W-:Y:S01]  /*2530*/  FSETP.GEU.AND P6, PT, R5, -126, PT ;  /* 0xc2fc00000500780b */ /* 0x000fe20003fce000 */
[----:B------:R-:W-:Y:S01]  /*2540*/  @!P5 FMUL R6, R6, 0.5 ;  /* 0x3f0000000606d820 */ /* 0x000fe20000400000 */
[----:B------:R-:W0:Y:S01]  /*2550*/  LDS.128 R16, [UR4+0xb0] ;  /* 0x0000b004ff107984 */ /* 0x000e220008000c00 */
[----:B------:R-:W-:Y:S01]  /*2560*/  FADD R10, -R23, R10 ;  /* 0x0000000a170a7221 */ /* 0x000fe20000000100 */
[----:B------:R-:W-:-:S03]  /*2570*/  FFMA R20, R20, R4, R25 ;  /* 0x0000000414147223 */ /* 0x000fc60000000019 */
[----:B------:R-:W2:Y:S01]  /*2580*/  MUFU.EX2 R6, R6 ;  /* 0x0000000600067308 */ /* 0x000ea20000000800 */
[----:B------:R-:W-:Y:S01]  /*2590*/  FMUL R10, R10, 1.4426950216293334961 ;  /* 0x3fb8aa3b0a0a7820 */ /* 0x000fe20000400000 */
[----:B------:R-:W-:Y:S02]  /*25a0*/  FSEL R25, R20, R7, P2 ;  /* 0x0000000714197208 */ /* 0x000fe40001000000 */
[----:B------:R-:W-:Y:S02]  /*25b0*/  FSEL R20, R7, R20, P2 ;  /* 0x0000001407147208 */ /* 0x000fe40001000000 */
[----:B------:R-:W-:Y:S01]  /*25c0*/  @!P6 FMUL R5, R5, 0.5 ;  /* 0x3f0000000505e820 */ /* 0x000fe20000400000 */
[----:B------:R-:W-:Y:S02]  /*25d0*/  FSETP.GEU.AND P3, PT, R10, -126, PT ;  /* 0xc2fc00000a00780b */ /* 0x000fe40003f6e000 */
[----:B-1----:R-:W-:-:S03]  /*25e0*/  FSETP.GT.AND P2, PT, R23, R12, PT ;  /* 0x0000000c1700720b */ /* 0x002fc60003f44000 */
[----:B------:R-:W1:Y:S01]  /*25f0*/  MUFU.EX2 R5, R5 ;  /* 0x0000000500057308 */ /* 0x000e620000000800 */
[----:B------:R-:W-:Y:S02]  /*2600*/  FSEL R7, R23, R12, P2 ;  /* 0x0000000c17077208 */ /* 0x000fe40001000000 */
[----:B------:R-:W-:Y:S01]  /*2610*/  FSEL R12, R12, R23, P2 ;  /* 0x000000170c0c7208 */ /* 0x000fe20001000000 */
[----:B--2---:R-:W-:-:S04]  /*2620*/  @!P5 FMUL R6, R6, R6 ;  /* 0x000000060606d220 */ /* 0x004fc80000400000 */
[----:B------:R-:W-:Y:S01]  /*2630*/  FADD R12, -R7, R12 ;  /* 0x0000000c070c7221 */ /* 0x000fe20000000100 */
[----:B------:R-:W-:Y:S01]  /*2640*/  FFMA R20, R20, R6, R25 ;  /* 0x0000000614147223 */ /* 0x000fe20000000019 */
[----:B------:R-:W-:Y:S02]  /*2650*/  @!P3 FMUL R10, R10, 0.5 ;  /* 0x3f0000000a0ab820 */ /* 0x000fe40000400000 */
[----:B------:R-:W-:Y:S02]  /*2660*/  FMUL R8, R12, 1.4426950216293334961 ;  /* 0x3fb8aa3b0c087820 */ /* 0x000fe40000400000 */
[----:B------:R-:W-:Y:S02]  /*2670*/  FSEL R4, R20, R9, P4 ;  /* 0x0000000914047208 */ /* 0x000fe40002000000 */
[----:B------:R-:W-:Y:S01]  /*2680*/  FSEL R23, R9, R20, P4 ;  /* 0x0000001409177208 */ /* 0x000fe20002000000 */
[----:B------:R-:W2:Y:S01]  /*2690*/  MUFU.EX2 R10, R10 ;  /* 0x0000000a000a7308 */ /* 0x000ea20000000800 */
[----:B------:R-:W-:Y:S01]  /*26a0*/  FSETP.GT.AND P4, PT, R7, R14, PT ;  /* 0x0000000e0700720b */ /* 0x000fe20003f84000 */
[----:B-1----:R-:W-:Y:S01]  /*26b0*/  @!P6 FMUL R5, R5, R5 ;  /* 0x000000050505e220 */ /* 0x002fe20000400000 */
[----:B------:R-:W-:-:S02]  /*26c0*/  FSETP.GEU.AND P5, PT, R8, -126, PT ;  /* 0xc2fc00000800780b */ /* 0x000fc40003fae000 */
[----:B------:R-:W-:Y:S01]  /*26d0*/  FSEL R9, R7, R14, P4 ;  /* 0x0000000e07097208 */ /* 0x000fe20002000000 */
[----:B------:R-:W-:Y:S01]  /*26e0*/  FFMA R12, R23, R5, R4 ;  /* 0x00000005170c7223 */ /* 0x000fe20000000004 */
[----:B------:R-:W-:Y:S02]  /*26f0*/  FSEL R14, R14, R7, P4 ;  /* 0x000000070e0e7208 */ /* 0x000fe40002000000 */
[----:B------:R-:W1:Y:S01]  /*2700*/  LDS.128 R4, [UR4+0xc0] ;  /* 0x0000c004ff047984 */ /* 0x000e620008000c00 */
[C---:B0-----:R-:W-:Y:S02]  /*2710*/  FSETP.GT.AND P6, PT, R9.reuse, R16, PT ;  /* 0x000000100900720b */ /* 0x041fe40003fc4000 */
[----:B------:R-:W-:Y:S01]  /*2720*/  FADD R14, -R9, R14 ;  /* 0x0000000e090e7221 */ /* 0x000fe20000000100 */
[----:B------:R-:W-:Y:S02]  /*2730*/  FSEL R23, R12, R11, P1 ;  /* 0x0000000b0c177208 */ /* 0x000fe40000800000 */
[----:B------:R-:W-:Y:S01]  /*2740*/  FSEL R20, R11, R12, P1 ;  /* 0x0000000c0b147208 */ /* 0x000fe20000800000 */
[----:B------:R-:W-:Y:S01]  /*2750*/  @!P5 FMUL R8, R8, 0.5 ;  /* 0x3f0000000808d820 */ /* 0x000fe20000400000 */
[----:B------:R-:W-:Y:S01]  /*2760*/  FSEL R11, R9, R16, P6 ;  /* 0x00000010090b7208 */ /* 0x000fe20003000000 */
[----:B------:R-:W-:Y:S01]  /*2770*/  FMUL R12, R14, 1.4426950216293334961 ;  /* 0x3fb8aa3b0e0c7820 */ /* 0x000fe20000400000 */
[----:B------:R-:W-:Y:S01]  /*2780*/  FSEL R16, R16, R9, P6 ;  /* 0x0000000910107208 */ /* 0x000fe20003000000 */
[----:B--2---:R-:W-:Y:S01]  /*2790*/  @!P3 FMUL R10, R10, R10 ;  /* 0x0000000a0a0ab220 */ /* 0x004fe20000400000 */
[----:B------:R-:W0:Y:S01]  /*27a0*/  MUFU.EX2 R14, R8 ;  /* 0x00000008000e7308 */ /* 0x000e220000000800 */
[----:B------:R-:W-:-:S02]  /*27b0*/  FSETP.GT.AND P3, PT, R11, R18, PT ;  /* 0x000000120b00720b */ /* 0x000fc40003f64000 */
[----:B------:R-:W-:Y:S01]  /*27c0*/  FADD R16, -R11, R16 ;  /* 0x000000100b107221 */ /* 0x000fe20000000100 */
[----:B------:R-:W-:Y:S01]  /*27d0*/  FFMA R20, R20, R10, R23 ;  /* 0x0000000a14147223 */ /* 0x000fe20000000017 */
[----:B------:R-:W-:Y:S02]  /*27e0*/  FSETP.GEU.AND P1, PT, R12, -126, PT ;  /* 0xc2fc00000c00780b */ /* 0x000fe40003f2e000 */
[----:B------:R-:W-:Y:S01]  /*27f0*/  FMUL R16, R16, 1.4426950216293334961 ;  /* 0x3fb8aa3b10107820 */ /* 0x000fe20000400000 */
[----:B------:R-:W-:Y:S02]  /*2800*/  FSEL R22, R18, R11, P3 ;  /* 0x0000000b12167208 */ /* 0x000fe40001800000 */
[----:B------:R-:W-:Y:S02]  /*2810*/  FSEL R23, R20, R13, P2 ;  /* 0x0000000d14177208 */ /* 0x000fe40001000000 */
[----:B------:R-:W-:Y:S02]  /*2820*/  FSEL R20, R13, R20, P2 ;  /* 0x000000140d147208 */ /* 0x000fe40001000000 */
[----:B------:R-:W-:-:S02]  /*2830*/  FSETP.GEU.AND P2, PT, R16, -126, PT ;  /* 0xc2fc00001000780b */ /* 0x000fc40003f4e000 */
[----:B------:R-:W-:Y:S01]  /*2840*/  FSEL R13, R11, R18, P3 ;  /* 0x000000120b0d7208 */ /* 0x000fe20001800000 */
[----:B0-----:R-:W-:Y:S01]  /*2850*/  @!P5 FMUL R14, R14, R14 ;  /* 0x0000000e0e0ed220 */ /* 0x001fe20000400000 */
[----:B------:R-:W0:Y:S01]  /*2860*/  LDS.128 R8, [UR4+0xd0] ;  /* 0x0000d004ff087984 */ /* 0x000e220008000c00 */
[----:B------:R-:W-:Y:S02]  /*2870*/  @!P1 FMUL R12, R12, 0.5 ;  /* 0x3f0000000c0c9820 */ /* 0x000fe40000400000 */
[----:B------:R-:W-:Y:S01]  /*2880*/  FFMA R20, R20, R14, R23 ;  /* 0x0000000e14147223 */ /* 0x000fe20000000017 */
[----:B------:R-:W-:Y:S01]  /*2890*/  FADD R22, -R13, R22 ;  /* 0x000000160d167221 */ /* 0x000fe20000000100 */
[----:B------:R-:W2:Y:S03]  /*28a0*/  MUFU.EX2 R18, R12 ;  /* 0x0000000c00127308 */ /* 0x000ea60000000800 */
[----:B------:R-:W-:Y:S01]  /*28b0*/  FMUL R22, R22, 1.4426950216293334961 ;  /* 0x3fb8aa3b16167820 */ /* 0x000fe20000400000 */
[----:B------:R-:W-:Y:S01]  /*28c0*/  @!P2 FMUL R16, R16, 0.5 ;  /* 0x3f0000001010a820 */ /* 0x000fe20000400000 */
[----:B------:R-:W-:-:S02]  /*28d0*/  FSEL R23, R20, R15, P4 ;  /* 0x0000000f14177208 */ /* 0x000fc40002000000 */
[----:B------:R-:W-:Y:S02]  /*28e0*/  FSEL R20, R15, R20, P4 ;  /* 0x000000140f147208 */ /* 0x000fe40002000000 */
[CC--:B-1----:R-:W-:Y:S01]  /*28f0*/  FSETP.GT.AND P4, PT, R13.reuse, R4.reuse, PT ;  /* 0x000000040d00720b */ /* 0x0c2fe20003f84000 */
[----:B------:R-:W1:Y:S01]  /*2900*/  MUFU.EX2 R16, R16 ;  /* 0x0000001000107308 */ /* 0x000e620000000800 */
[----:B------:R-:W-:Y:S02]  /*2910*/  FSETP.GEU.AND P5, PT, R22, -126, PT ;  /* 0xc2fc00001600780b */ /* 0x000fe40003fae000 */
[----:B------:R-:W-:Y:S02]  /*2920*/  FSEL R15, R13, R4, P4 ;  /* 0x000000040d0f7208 */ /* 0x000fe40002000000 */
[----:B------:R-:W-:Y:S01]  /*2930*/  FSEL R4, R4, R13, P4 ;  /* 0x0000000d04047208 */ /* 0x000fe20002000000 */
[----:B--2---:R-:W-:Y:S01]  /*2940*/  @!P1 FMUL R18, R18, R18 ;  /* 0x0000001212129220 */ /* 0x004fe20000400000 */
[----:B------:R-:W-:-:S03]  /*2950*/  FSETP.GT.AND P1, PT, R15, R6, PT ;  /* 0x000000060f00720b */ /* 0x000fc60003f24000 */
[C---:B------:R-:W-:Y:S01]  /*2960*/  FADD R4, -R15.reuse, R4 ;  /* 0x000000040f047221 */ /* 0x040fe20000000100 */
[----:B------:R-:W-:Y:S01]  /*2970*/  FFMA R20, R20, R18, R23 ;  /* 0x0000001214147223 */ /* 0x000fe20000000017 */
[----:B------:R-:W-:Y:S02]  /*2980*/  FSEL R25, R15, R6, P1 ;  /* 0x000000060f197208 */ /* 0x000fe40000800000 */
[----:B------:R-:W-:Y:S01]  /*2990*/  FMUL R4, R4, 1.4426950216293334961 ;  /* 0x3fb8aa3b04047820 */ /* 0x000fe20000400000 */
[----:B------:R-:W-:Y:S01]  /*29a0*/  @!P5 FMUL R22, R22, 0.5 ;  /* 0x3f0000001616d820 */ /* 0x000fe20000400000 */
[----:B------:R-:W-:Y:S01]  /*29b0*/  FSEL R13, R20, R17, P6 ;  /* 0x00000011140d7208 */ /* 0x000fe20003000000 */
[----:B-1----:R-:W-:Y:S01]  /*29c0*/  @!P2 FMUL R16, R16, R16 ;  /* 0x000000101010a220 */ /* 0x002fe20000400000 */
[----:B------:R-:W-:Y:S01]  /*29d0*/  FSEL R20, R17, R20, P6 ;  /* 0x0000001411147208 */ /* 0x000fe20003000000 */
[----:B------:R1:W2:Y:S01]  /*29e0*/  MUFU.EX2 R18, R22 ;  /* 0x0000001600127308 */ /* 0x0002a20000000800 */
[----:B------:R-:W-:-:S02]  /*29f0*/  FSETP.GEU.AND P2, PT, R4, -126, PT ;  /* 0xc2fc00000400780b */ /* 0x000fc40003f4e000 */
[----:B------:R-:W-:Y:S01]  /*2a00*/  FSEL R6, R6, R15, P1 ;  /* 0x0000000f06067208 */ /* 0x000fe20000800000 */
[----:B------:R-:W-:Y:S02]  /*2a10*/  FFMA R20, R20, R16, R13 ;  /* 0x0000001014147223 */ /* 0x000fe4000000000d */
[----:B------:R-:W3:Y:S01]  /*2a20*/  LDS.128 R12, [UR4+0xe0] ;  /* 0x0000e004ff0c7984 */ /* 0x000ee20008000c00 */
[CC--:B0-----:R-:W-:Y:S01]  /*2a30*/  FSETP.GT.AND P6, PT, R25.reuse, R8.reuse, PT ;  /* 0x000000081900720b */ /* 0x0c1fe20003fc4000 */
[C---:B------:R-:W-:Y:S01]  /*2a40*/  FADD R6, -R25.reuse, R6 ;  /* 0x0000000619067221 */ /* 0x040fe20000000100 */
[----:B------:R-:W-:Y:S02]  /*2a50*/  FSEL R23, R20, R19, P3 ;  /* 0x0000001314177208 */ /* 0x000fe40001800000 */
[----:B------:R-:W-:Y:S01]  /*2a60*/  FSEL R17, R25, R8, P6 ;  /* 0x0000000819117208 */ /* 0x000fe20003000000 */
[----:B-1----:R-:W-:Y:S01]  /*2a70*/  FMUL R22, R6, 1.4426950216293334961 ;  /* 0x3fb8aa3b06167820 */ /* 0x002fe20000400000 */
[----:B------:R-:W-:Y:S01]  /*2a80*/  FSEL R8, R8, R25, P6 ;  /* 0x0000001908087208 */ /* 0x000fe20003000000 */
[----:B------:R-:W-:Y:S01]  /*2a90*/  @!P2 FMUL R4, R4, 0.5 ;  /* 0x3f0000000404a820 */ /* 0x000fe20000400000 */
[----:B------:R-:W-:-:S02]  /*2aa0*/  FSEL R20, R19, R20, P3 ;  /* 0x0000001413147208 */ /* 0x000fc40001800000 */
[----:B------:R-:W-:Y:S01]  /*2ab0*/  FSETP.GEU.AND P3, PT, R22, -126, PT ;  /* 0xc2fc00001600780b */ /* 0x000fe20003f6e000 */
[----:B--2---:R-:W-:Y:S01]  /*2ac0*/  @!P5 FMUL R18, R18, R18 ;  /* 0x000000121212d220 */ /* 0x004fe20000400000 */
[----:B------:R-:W-:Y:S01]  /*2ad0*/  FADD R8, -R17, R8 ;  /* 0x0000000811087221 */ /* 0x000fe20000000100 */
[----:B------:R-:W0:Y:S02]  /*2ae0*/  MUFU.EX2 R4, R4 ;  /* 0x0000000400047308 */ /* 0x000e240000000800 */
[----:B------:R-:W-:Y:S01]  /*2af0*/  FFMA R20, R20, R18, R23 ;  /* 0x0000001214147223 */ /* 0x000fe20000000017 */
[----:B------:R-:W-:-:S04]  /*2b00*/  FMUL R6, R8, 1.4426950216293334961 ;  /* 0x3fb8aa3b08067820 */ /* 0x000fc80000400000 */
[----:B------:R-:W-:Y:S02]  /*2b10*/  FSEL R23, R20, R5, P4 ;  /* 0x0000000514177208 */ /* 0x000fe40002000000 */
[----:B------:R-:W-:Y:S01]  /*2b20*/  FSEL R20, R5, R20, P4 ;  /* 0x0000001405147208 */ /* 0x000fe20002000000 */
[----:B------:R-:W-:Y:S01]  /*2b30*/  @!P3 FMUL R22, R22, 0.5 ;  /* 0x3f0000001616b820 */ /* 0x000fe20000400000 */
[----:B------:R-:W-:Y:S02]  /*2b40*/  FSETP.GEU.AND P5, PT, R6, -126, PT ;  /* 0xc2fc00000600780b */ /* 0x000fe40003fae000 */
[CC--:B------:R-:W-:Y:S01]  /*2b50*/  FSETP.GT.AND P4, PT, R17.reuse, R10.reuse, PT ;  /* 0x0000000a1100720b */ /* 0x0c0fe20003f84000 */
[----:B------:R-:W1:Y:S03]  /*2b60*/  MUFU.EX2 R8, R22 ;  /* 0x0000001600087308 */ /* 0x000e660000000800 */
[----:B------:R-:W-:Y:S01]  /*2b70*/  FSEL R5, R17, R10, P4 ;  /* 0x0000000a11057208 */ /* 0x000fe20002000000 */
[----:B0-----:R-:W-:Y:S01]  /*2b80*/  @!P2 FMUL R4, R4, R4 ;  /* 0x000000040404a220 */ /* 0x001fe20000400000 */
[----:B------:R-:W-:-:S02]  /*2b90*/  FSEL R10, R10, R17, P4 ;  /* 0x000000110a0a7208 */ /* 0x000fc40002000000 */
[----:B------:R-:W0:Y:S01]  /*2ba0*/  LDS.128 R16, [UR4+0xf0] ;  /* 0x0000f004ff107984 */ /* 0x000e220008000c00 */
[----:B------:R-:W-:Y:S02]  /*2bb0*/  FFMA R20, R20, R4, R23 ;  /* 0x0000000414147223 */ /* 0x000fe40000000017 */
[----:B------:R-:W-:Y:S01]  /*2bc0*/  FADD R10, -R5, R10 ;  /* 0x0000000a050a7221 */ /* 0x000fe20000000100 */
[----:B------:R-:W-:Y:S02]  /*2bd0*/  @!P5 FMUL R6, R6, 0.5 ;  /* 0x3f0000000606d820 */ /* 0x000fe40000400000 */
[----:B------:R-:W-:Y:S01]  /*2be0*/  FSEL R23, R20, R7, P1 ;  /* 0x0000000714177208 */ /* 0x000fe20000800000 */
[----:B------:R-:W-:Y:S01]  /*2bf0*/  FMUL R10, R10, 1.4426950216293334961 ;  /* 0x3fb8aa3b0a0a7820 */ /* 0x000fe20000400000 */
[----:B------:R-:W-:Y:S02]  /*2c00*/  FSEL R20, R7, R20, P1 ;  /* 0x0000001407147208 */ /* 0x000fe40000800000 */
[----:B------:R-:W2:Y:S01]  /*2c10*/  MUFU.EX2 R6, R6 ;  /* 0x0000000600067308 */ /* 0x000ea20000000800 */
[----:B---3--:R-:W-:Y:S01]  /*2c20*/  FSETP.GT.AND P1, PT, R5, R12, PT ;  /* 0x0000000c0500720b */ /* 0x008fe20003f24000 */
[----:B-1----:R-:W-:Y:S01]  /*2c30*/  @!P3 FMUL R8, R8, R8 ;  /* 0x000000080808b220 */ /* 0x002fe20000400000 */
[----:B------:R-:W-:-:S02]  /*2c40*/  FSETP.GEU.AND P2, PT, R10, -126, PT ;  /* 0xc2fc00000a00780b */ /* 0x000fc40003f4e000 */
[----:B------:R-:W-:Y:S01]  /*2c50*/  FSEL R7, R5, R12, P1 ;  /* 0x0000000c05077208 */ /* 0x000fe20000800000 */
[----:B------:R-:W-:Y:S01]  /*2c60*/  FFMA R20, R20, R8, R23 ;  /* 0x0000000814147223 */ /* 0x000fe20000000017 */
[----:B------:R-:W-:Y:S02]  /*2c70*/  FSEL R12, R12, R5, P1 ;  /* 0x000000050c0c7208 */ /* 0x000fe40000800000 */
[C---:B------:R-:W-:Y:S02]  /*2c80*/  FSETP.GT.AND P3, PT, R7.reuse, R14, PT ;  /* 0x0000000e0700720b */ /* 0x040fe40003f64000 */
[----:B------:R-:W-:Y:S01]  /*2c90*/  FSEL R5, R20, R9, P6 ;  /* 0x0000000914057208 */ /* 0x000fe20003000000 */
[----:B------:R-:W-:Y:S01]  /*2ca0*/  FADD R12, -R7, R12 ;  /* 0x0000000c070c7221 */ /* 0x000fe20000000100 */
[----:B------:R-:W-:Y:S02]  /*2cb0*/  FSEL R20, R9, R20, P6 ;  /* 0x0000001409147208 */ /* 0x000fe40003000000 */
[----:B------:R-:W-:Y:S01]  /*2cc0*/  FSEL R23, R7, R14, P3 ;  /* 0x0000000e07177208 */ /* 0x000fe20001800000 */
[----:B------:R-:W-:Y:S01]  /*2cd0*/  FMUL R9, R12, 1.4426950216293334961 ;  /* 0x3fb8aa3b0c097820 */ /* 0x000fe20000400000 */
[----:B------:R-:W-:Y:S01]  /*2ce0*/  FSEL R14, R14, R7, P3 ;  /* 0x000000070e0e7208 */ /* 0x000fe20001800000 */
[----:B------:R-:W-:Y:S01]  /*2cf0*/  @!P2 FMUL R10, R10, 0.5 ;  /* 0x3f0000000a0aa820 */ /* 0x000fe20000400000 */
[----:B--2---:R-:W-:-:S02]  /*2d00*/  @!P5 FMUL R6, R6, R6 ;  /* 0x000000060606d220 */ /* 0x004fc40000400000 */
[----:B------:R-:W-:Y:S01]  /*2d10*/  FSETP.GEU.AND P5, PT, R9, -126, PT ;  /* 0xc2fc00000900780b */ /* 0x000fe20003fae000 */
[----:B------:R-:W1:Y:S01]  /*2d20*/  MUFU.EX2 R8, R10 ;  /* 0x0000000a00087308 */ /* 0x000e620000000800 */
[----:B------:R-:W-:Y:S01]  /*2d30*/  FADD R14, -R23, R14 ;  /* 0x0000000e170e7221 */ /* 0x000fe20000000100 */
[----:B------:R-:W-:Y:S02]  /*2d40*/  FFMA R20, R20, R6, R5 ;  /* 0x0000000614147223 */ /* 0x000fe40000000005 */
[----:B------:R-:W2:Y:S01]  /*2d50*/  LDS.128 R4, [UR4+0x100] ;  /* 0x00010004ff047984 */ /* 0x000ea20008000c00 */
[----:B------:R-:W-:Y:S02]  /*2d60*/  FMUL R14, R14, 1.4426950216293334961 ;  /* 0x3fb8aa3b0e0e7820 */ /* 0x000fe40000400000 */
[----:B------:R-:W-:Y:S02]  /*2d70*/  FSEL R25, R20, R11, P4 ;  /* 0x0000000b14197208 */ /* 0x000fe40002000000 */
[----:B------:R-:W-:-:S02]  /*2d80*/  FSEL R20, R11, R20, P4 ;  /* 0x000000140b147208 */ /* 0x000fc40002000000 */
[-C--:B0-----:R-:W-:Y:S01]  /*2d90*/  FSETP.GT.AND P6, PT, R23, R16.reuse, PT ;  /* 0x000000101700720b */ /* 0x081fe20003fc4000 */
[----:B------:R-:W-:Y:S01]  /*2da0*/  @!P5 FMUL R9, R9, 0.5 ;  /* 0x3f0000000909d820 */ /* 0x000fe20000400000 */
[----:B------:R-:W-:Y:S02]  /*2db0*/  FSETP.GEU.AND P4, PT, R14, -126, PT ;  /* 0xc2fc00000e00780b */ /* 0x000fe40003f8e000 */
[----:B------:R-:W-:Y:S01]  /*2dc0*/  FSEL R11, R23, R16, P6 ;  /* 0x00000010170b7208 */ /* 0x000fe20003000000 */
[----:B------:R-:W0:Y:S01]  /*2dd0*/  MUFU.EX2 R12, R9 ;  /* 0x00000009000c7308 */ /* 0x000e220000000800 */
[----:B------:R-:W-:Y:S01]  /*2de0*/  FSEL R16, R16, R23, P6 ;  /* 0x0000001710107208 */ /* 0x000fe20003000000 */
[----:B-1----:R-:W-:Y:S01]  /*2df0*/  @!P2 FMUL R8, R8, R8 ;  /* 0x000000080808a220 */ /* 0x002fe20000400000 */
[----:B------:R-:W-:-:S03]  /*2e00*/  FSETP.GT.AND P2, PT, R11, R18, PT ;  /* 0x000000120b00720b */ /* 0x000fc60003f44000 */
[----:B------:R-:W-:Y:S01]  /*2e10*/  FADD R16, -R11, R16 ;  /* 0x000000100b107221 */ /* 0x000fe20000000100 */
[----:B------:R-:W-:-:S03]  /*2e20*/  FFMA R20, R20, R8, R25 ;  /* 0x0000000814147223 */ /* 0x000fc60000000019 */
[----:B------:R-:W-:Y:S01]  /*2e30*/  @!P4 FMUL R14, R14, 0.5 ;  /* 0x3f0000000e0ec820 */ /* 0x000fe20000400000 */
[----:B------:R-:W-:Y:S01]  /*2e40*/  FMUL R16, R16, 1.4426950216293334961 ;  /* 0x3fb8aa3b10107820 */ /* 0x000fe20000400000 */
[----:B------:R-:W-:Y:S02]  /*2e50*/  FSEL R23, R20, R13, P1 ;  /* 0x0000000d14177208 */ /* 0x000fe40000800000 */
[----:B------:R-:W-:Y:S02]  /*2e60*/  FSEL R20, R13, R20, P1 ;  /* 0x000000140d147208 */ /* 0x000fe40000800000 */
[----:B------:R-:W-:Y:S01]  /*2e70*/  FSEL R13, R11, R18, P2 ;  /* 0x000000120b0d7208 */ /* 0x000fe20001000000 */
[----:B------:R-:W1:Y:S01]  /*2e80*/  MUFU.EX2 R14, R14 ;  /* 0x0000000e000e7308 */ /* 0x000e620000000800 */
[----:B------:R-:W-:Y:S01]  /*2e90*/  FSETP.GEU.AND P1, PT, R16, -126, PT ;  /* 0xc2fc00001000780b */ /* 0x000fe20003f2e000 */
[----:B0-----:R-:W-:Y:S01]  /*2ea0*/  @!P5 FMUL R12, R12, R12 ;  /* 0x0000000c0c0cd220 */ /* 0x001fe20000400000 */
[----:B------:R-:W-:-:S02]  /*2eb0*/  FSEL R18, R18, R11, P2 ;  /* 0x0000000b12127208 */ /* 0x000fc40001000000 */
[----:B------:R-:W0:Y:S01]  /*2ec0*/  LDS.128 R8, [UR4+0x110] ;  /* 0x00011004ff087984 */ /* 0x000e220008000c00 */
[----:B------:R-:W-:Y:S02]  /*2ed0*/  FFMA R20, R20, R12, R23 ;  /* 0x0000000c14147223 */ /* 0x000fe40000000017 */
[----:B------:R-:W-:-:S03]  /*2ee0*/  FADD R18, -R13, R18 ;  /* 0x000000120d127221 */ /* 0x000fc60000000100 */
[----:B------:R-:W-:Y:S01]  /*2ef0*/  FSEL R12, R20, R15, P3 ;  /* 0x0000000f140c7208 */ /* 0x000fe20001800000 */
[----:B------:R-:W-:Y:S01]  /*2f00*/  FMUL R18, R18, 1.4426950216293334961 ;  /* 0x3fb8aa3b12127820 */ /* 0x000fe20000400000 */
[----:B------:R-:W-:Y:S01]  /*2f10*/  FSEL R15, R15, R20, P3 ;  /* 0x000000140f0f7208 */ /* 0x000fe20001800000 */
[----:B------:R-:W-:Y:S01]  /*2f20*/  @!P1 FMUL R16, R16, 0.5 ;  /* 0x3f00000010109820 */ /* 0x000fe20000400000 */
[----:B--2---:R-:W-:Y:S02]  /*2f30*/  FSETP.GT.AND P3, PT, R13, R4, PT ;  /* 0x000000040d00720b */ /* 0x004fe40003f64000 */
[----:B------:R-:W-:Y:S01]  /*2f40*/  FSETP.GEU.AND P5, PT, R18, -126, PT ;  /* 0xc2fc00001200780b */ /* 0x000fe20003fae000 */
[----:B-1----:R-:W-:Y:S02]  /*2f50*/  @!P4 FMUL R14, R14, R14 ;  /* 0x0000000e0e0ec220 */ /* 0x002fe40000400000 */
[----:B------:R-:W1:Y:S02]  /*2f60*/  MUFU.EX2 R16, R16 ;  /* 0x0000001000107308 */ /* 0x000e640000000800 */
[----:B------:R-:W-:Y:S01]  /*2f70*/  FFMA R12, R15, R14, R12 ;  /* 0x0000000e0f0c7223 */ /* 0x000fe2000000000c */
[----:B------:R-:W-:-:S02]  /*2f80*/  FSEL R15, R13, R4, P3 ;  /* 0x000000040d0f7208 */ /* 0x000fc40001800000 */
[----:B------:R-:W-:Y:S02]  /*2f90*/  FSEL R4, R4, R13, P3 ;  /* 0x0000000d04047208 */ /* 0x000fe40001800000 */
[C---:B------:R-:W-:Y:S02]  /*2fa0*/  FSETP.GT.AND P4, PT, R15.reuse, R6, PT ;  /* 0x000000060f00720b */ /* 0x040fe40003f84000 */
[----:B------:R-:W-:Y:S01]  /*2fb0*/  FSEL R13, R12, R17, P6 ;  /* 0x000000110c0d7208 */ /* 0x000fe20003000000 */
[----:B------:R-:W-:Y:S01]  /*2fc0*/  @!P5 FMUL R18, R18, 0.5 ;  /* 0x3f0000001212d820 */ /* 0x000fe20000400000 */
[----:B------:R-:W-:Y:S01]  /*2fd0*/  FADD R4, -R15, R4 ;  /* 0x000000040f047221 */ /* 0x000fe20000000100 */
[----:B------:R-:W-:Y:S02]  /*2fe0*/  FSEL R12, R17, R12, P6 ;  /* 0x0000000c110c7208 */ /* 0x000fe40003000000 */
[----:B------:R-:W-:Y:S01]  /*2ff0*/  FSEL R17, R15, R6, P4 ;  /* 0x000000060f117208 */ /* 0x000fe20002000000 */
[----:B------:R-:W-:Y:S01]  /*3000*/  FMUL R14, R4, 1.4426950216293334961 ;  /* 0x3fb8aa3b040e7820 */ /* 0x000fe20000400000 */
[----:B------:R-:W2:Y:S01]  /*3010*/  MUFU.EX2 R18, R18 ;  /* 0x0000001200127308 */ /* 0x000ea20000000800 */
[----:B-1----:R-:W-:Y:S01]  /*3020*/  @!P1 FMUL R16, R16, R16 ;  /* 0x0000001010109220 */ /* 0x002fe20000400000 */
[----:B------:R-:W-:-:S02]  /*3030*/  FSEL R6, R6, R15, P4 ;  /* 0x0000000f06067208 */ /* 0x000fc40002000000 */
[----:B------:R-:W-:Y:S01]  /*3040*/  FSETP.GEU.AND P1, PT, R14, -126, PT ;  /* 0xc2fc00000e00780b */ /* 0x000fe20003f2e000 */
[----:B------:R-:W-:Y:S02]  /*3050*/  FFMA R12, R12, R16, R13 ;  /* 0x000000100c0c7223 */ /* 0x000fe4000000000d */
[C---:B------:R-:W-:Y:S01]  /*3060*/  FADD R6, -R17.reuse, R6 ;  /* 0x0000000611067221 */ /* 0x040fe20000000100 */
[----:B0-----:R-:W-:Y:S02]  /*3070*/  FSETP.GT.AND P6, PT, R17, R8, PT ;  /* 0x000000081100720b */ /* 0x001fe40003fc4000 */
[----:B------:R-:W-:Y:S02]  /*3080*/  FSEL R4, R12, R19, P2 ;  /* 0x000000130c047208 */ /* 0x000fe40001000000 */
[----:B------:R-:W-:Y:S01]  /*3090*/  FSEL R19, R19, R12, P2 ;  /* 0x0000000c13137208 */ /* 0x000fe20001000000 */
[----:B------:R-:W-:Y:S01]  /*30a0*/  FMUL R12, R6, 1.4426950216293334961 ;  /* 0x3fb8aa3b060c7820 */ /* 0x000fe20000400000 */
[----:B------:R-:W-:-:S02]  /*30b0*/  FSEL R13, R17, R8, P6 ;  /* 0x00000008110d7208 */ /* 0x000fc40003000000 */
[----:B------:R-:W-:Y:S01]  /*30c0*/  FSEL R8, R8, R17, P6 ;  /* 0x0000001108087208 */ /* 0x000fe20003000000 */
[----:B------:R-:W-:Y:S01]  /*30d0*/  @!P1 FMUL R14, R14, 0.5 ;  /* 0x3f0000000e0e9820 */ /* 0x000fe20000400000 */
[----:B--2---:R-:W-:Y:S01]  /*30e0*/  @!P5 FMUL R18, R18, R18 ;  /* 0x000000121212d220 */ /* 0x004fe20000400000 */
[----:B------:R-:W-:Y:S02]  /*30f0*/  FSETP.GEU.AND P5, PT, R12, -126, PT ;  /* 0xc2fc00000c00780b */ /* 0x000fe40003fae000 */
[C---:B------:R-:W-:Y:S01]  /*3100*/  FADD R8, -R13.reuse, R8 ;  /* 0x000000080d087221 */ /* 0x040fe20000000100 */
[----:B------:R-:W-:Y:S01]  /*3110*/  FSETP.GT.AND P2, PT, R13, R10, PT ;  /* 0x0000000a0d00720b */ /* 0x000fe20003f44000 */
[----:B------:R-:W-:Y:S01]  /*3120*/  FFMA R4, R19, R18, R4 ;  /* 0x0000001213047223 */ /* 0x000fe20000000004 */
[----:B------:R-:W0:Y:S01]  /*3130*/  MUFU.EX2 R14, R14 ;  /* 0x0000000e000e7308 */ /* 0x000e220000000800 */
[----:B------:R-:W-:Y:S01]  /*3140*/  FMUL R15, R8, 1.4426950216293334961 ;  /* 0x3fb8aa3b080f7820 */ /* 0x000fe20000400000 */
[----:B------:R-:W-:-:S02]  /*3150*/  FSEL R17, R10, R13, P2 ;  /* 0x0000000d0a117208 */ /* 0x000fc40001000000 */
[----:B------:R-:W-:Y:S02]  /*3160*/  FSEL R10, R13, R10, P2 ;  /* 0x0000000a0d0a7208 */ /* 0x000fe40001000000 */
[----:B------:R-:W-:Y:S02]  /*3170*/  FSEL R6, R4, R5, P3 ;  /* 0x0000000504067208 */ /* 0x000fe40001800000 */
[----:B------:R-:W-:Y:S01]  /*3180*/  FSEL R5, R5, R4, P3 ;  /* 0x0000000405057208 */ /* 0x000fe20001800000 */
[----:B------:R-:W-:Y:S01]  /*3190*/  @!P5 FMUL R12, R12, 0.5 ;  /* 0x3f0000000c0cd820 */ /* 0x000fe20000400000 */
[----:B------:R-:W-:Y:S01]  /*31a0*/  FSETP.GEU.AND P3, PT, R15, -126, PT ;  /* 0xc2fc00000f00780b */ /* 0x000fe20003f6e000 */
[----:B------:R-:W-:Y:S02]  /*31b0*/  FADD R17, -R10, R17 ;  /* 0x000000110a117221 */ /* 0x000fe40000000100 */
[----:B------:R-:W1:Y:S02]  /*31c0*/  MUFU.EX2 R8, R12 ;  /* 0x0000000c00087308 */ /* 0x000e640000000800 */
[----:B------:R-:W-:Y:S01]  /*31d0*/  FMUL R17, R17, 1.4426950216293334961 ;  /* 0x3fb8aa3b11117820 */ /* 0x000fe20000400000 */
[----:B0-----:R-:W-:-:S04]  /*31e0*/  @!P1 FMUL R14, R14, R14 ;  /* 0x0000000e0e0e9220 */ /* 0x001fc80000400000 */
[----:B------:R-:W-:Y:S01]  /*31f0*/  FSETP.GEU.AND P1, PT, R17, -126, PT ;  /* 0xc2fc00001100780b */ /* 0x000fe20003f2e000 */
[----:B------:R-:W-:Y:S02]  /*3200*/  FFMA R6, R5, R14, R6 ;  /* 0x0000000e05067223 */ /* 0x000fe40000000006 */
[----:B------:R-:W-:-:S03]  /*3210*/  @!P3 FMUL R15, R15, 0.5 ;  /* 0x3f0000000f0fb820 */ /* 0x000fc60000400000 */
[----:B------:R-:W-:Y:S01]  /*3220*/  FSEL R4, R6, R7, P4 ;  /* 0x0000000706047208 */ /* 0x000fe20002000000 */
[----:B------:R-:W0:Y:S01]  /*3230*/  MUFU.EX2 R13, R15 ;  /* 0x0000000f000d7308 */ /* 0x000e220000000800 */
[----:B------:R-:W-:Y:S01]  /*3240*/  FSEL R7, R7, R6, P4 ;  /* 0x0000000607077208 */ /* 0x000fe20002000000 */
[----:B-1----:R-:W-:-:S04]  /*3250*/  @!P5 FMUL R8, R8, R8 ;  /* 0x000000080808d220 */ /* 0x002fc80000400000 */
[----:B------:R-:W-:Y:S01]  /*3260*/  @!P1 FMUL R17, R17, 0.5 ;  /* 0x3f00000011119820 */ /* 0x000fe20000400000 */
[----:B------:R-:W-:-:S03]  /*3270*/  FFMA R4, R7, R8, R4 ;  /* 0x0000000807047223 */ /* 0x000fc60000000004 */
[----:B------:R-:W1:Y:S02]  /*3280*/  MUFU.EX2 R6, R17 ;  /* 0x0000001100067308 */ /* 0x000e640000000800 */
[----:B------:R-:W-:Y:S02]  /*3290*/  FSEL R5, R4, R9, P6 ;  /* 0x0000000904057208 */ /* 0x000fe40003000000 */
[----:B------:R-:W-:Y:S01]  /*32a0*/  FSEL R4, R9, R4, P6 ;  /* 0x0000000409047208 */ /* 0x000fe20003000000 */
[----:B0-----:R-:W-:-:S04]  /*32b0*/  @!P3 FMUL R13, R13, R13 ;  /* 0x0000000d0d0db220 */ /* 0x001fc80000400000 */
[----:B------:R-:W-:-:S05]  /*32c0*/  FFMA R4, R4, R13, R5 ;  /* 0x0000000d04047223 */ /* 0x000fca0000000005 */
[----:B------:R-:W-:Y:S01]  /*32d0*/  FSEL R5, R4, R11, P2 ;  /* 0x0000000b04057208 */ /* 0x000fe20001000000 */
[----:B-1----:R-:W-:Y:S01]  /*32e0*/  @!P1 FMUL R6, R6, R6 ;  /* 0x0000000606069220 */ /* 0x002fe20000400000 */
[----:B------:R-:W-:-:S05]  /*32f0*/  FSEL R4, R11, R4, P2 ;  /* 0x000000040b047208 */ /* 0x000fca0001000000 */
[----:B------:R-:W-:-:S05]  /*3300*/  FFMA R11, R4, R6, R5 ;  /* 0x00000006040b7223 */ /* 0x000fca0000000005 */
[----:B------:R0:W-:Y:S02]  /*3310*/  STS.64 [UR4+0x128], R10 ;  /* 0x0001280aff007988 */ /* 0x0001e40008000a04 */
.L_x_20:
[----:B------:R-:W-:Y:S05]  /*3320*/  BSYNC.RECONVERGENT B0 ;  /* 0x0000000000007941 */ /* 0x000fea0003800200 */
.L_x_19:
[----:B------:R-:W-:Y:S06]  /*3330*/  BAR.SYNC.DEFER_BLOCKING 0x0 ;  /* 0x0000000000007b1d */ /* 0x000fec0000010000 */
[----:B------:R-:W-:Y:S05]  /*3340*/  @P0 EXIT ;  /* 0x000000000000094d */ /* 0x000fea0003800000 */
[----:B------:R-:W5:Y:S01]  /*3350*/  S2UR UR5, SR_CgaCtaId ;  /* 0x00000000000579c3 */ /* 0x000f620000008800 */
[----:B------:R-:W-:Y:S01]  /*3360*/  UMOV UR4, 0x400 ;  /* 0x0000040000047882 */ /* 0x000fe20000000000 */
[----:B------:R-:W-:Y:S01]  /*3370*/  LOP3.LUT R7, RZ, R3, RZ, 0x33, !PT ;  /* 0x00000003ff077212 */ /* 0x000fe200078e33ff */
[----:B------:R-:W-:Y:S01]  /*3380*/  BSSY.RECONVERGENT B0, `(.L_x_21) ;  /* 0x0000051000007945 */ /* 0x000fe20003800200 */
[----:B------:R-:W-:Y:S02]  /*3390*/  HFMA2 R17, -RZ, RZ, 0, 0 ;  /* 0x00000000ff117431 */ /* 0x000fe400000001ff */
[----:B------:R-:W-:Y:S02]  /*33a0*/  IMAD.MOV.U32 R18, RZ, RZ, R3 ;  /* 0x000000ffff127224 */ /* 0x000fe400078e0003 */
[----:B0---4-:R-:W-:Y:S02]  /*33b0*/  IMAD.IADD R6, R7, 0x1, R2 ;  /* 0x0000000107067824 */ /* 0x011fe400078e0202 */
[----:B------:R-:W-:-:S03]  /*33c0*/  IMAD.MOV.U32 R7, RZ, RZ, 0x4b800000 ;  /* 0x4b800000ff077424 */ /* 0x000fc600078e00ff */
[C---:B------:R-:W-:Y:S02]  /*33d0*/  ISETP.GE.U32.AND P2, PT, R6.reuse, 0xc00, PT ;  /* 0x00000c000600780c */ /* 0x040fe40003f46070 */
[----:B------:R-:W-:-:S04]  /*33e0*/  LEA.HI R10, R6, 0x1, RZ, 0x16 ;  /* 0x00000001060a7811 */ /* 0x000fc800078fb0ff */
[----:B------:R-:W-:-:S04]  /*33f0*/  LOP3.LUT R2, R10, 0x3, RZ, 0xc0, !PT ;  /* 0x000000030a027812 */ /* 0x000fc800078ec0ff */
[----:B------:R-:W-:Y:S01]  /*3400*/  ISETP.NE.AND P0, PT, R2, RZ, PT ;  /* 0x000000ff0200720c */ /* 0x000fe20003f05270 */
[----:B-----5:R-:W-:-:S09]  /*3410*/  ULEA UR4, UR5, UR4, 0x18 ;  /* 0x0000000405047291 */ /* 0x020fd2000f8ec0ff */
[----:B-1-3--:R-:W0:Y:S02]  /*3420*/  LDS.64 R4, [UR4+0x128] ;  /* 0x00012804ff047984 */ /* 0x00ae240008000a00 */
[----:B0-----:R-:W-:-:S04]  /*3430*/  FSETP.GEU.AND P1, PT, |R5|, 1.175494350822287508e-38, PT ;  /* 0x008000000500780b */ /* 0x001fc80003f2e200 */
[----:B------:R-:W-:-:S09]  /*3440*/  FSEL R7, R7, 1, !P1 ;  /* 0x3f80000007077808 */ /* 0x000fd20004800000 */
[----:B------:R-:W-:-:S04]  /*3450*/  @!P1 FMUL R5, R5, 16777216 ;  /* 0x4b80000005059820 */ /* 0x000fc80000400000 */
[----:B------:R-:W0:Y:S02]  /*3460*/  MUFU.RCP R16, R5 ;  /* 0x0000000500107308 */ /* 0x000e240000001000 */
[----:B0-----:R-:W-:Y:S01]  /*3470*/  FMUL R16, R16, R7 ;  /* 0x0000000710107220 */ /* 0x001fe20000400000 */
[----:B------:R-:W-:Y:S06]  /*3480*/  @!P2 BRA `(.L_x_22) ;  /* 0x000000040000a947 */ /* 0x000fec0003800000 */
[----:B------:R-:W0:Y:S01]  /*3490*/  LDC.64 R6, c[0x0][0x380] ;  /* 0x0000e000ff067b82 */ /* 0x000e220000000a00 */
[----:B------:R-:W-:Y:S01]  /*34a0*/  LOP3.LUT R17, R10, 0x7ffffc, RZ, 0xc0, !PT ;  /* 0x007ffffc0a117812 */ /* 0x000fe200078ec0ff */
[----:B------:R-:W-:Y:S01]  /*34b0*/  IMAD.MOV.U32 R5, RZ, RZ, RZ ;  /* 0x000000ffff057224 */ /* 0x000fe200078e00ff */
[----:B------:R-:W-:-:S03]  /*34c0*/  MOV R18, R3 ;  /* 0x0000000300127202 */ /* 0x000fc60000000f00 */
[----:B------:R-:W-:Y:S02]  /*34d0*/  IMAD.MOV R19, RZ, RZ, -R17 ;  /* 0x000000ffff137224 */ /* 0x000fe400078e0a11 */
[----:B------:R-:W1:Y:S05]  /*34e0*/  LDC.64 R8, c[0x0][0x388] ;  /* 0x0000e200ff087b82 */ /* 0x000e6a0000000a00 */
.L_x_23:
[----:B------:R-:W-:Y:S02]  /*34f0*/  IMAD.SHL.U32 R10, R5, 0x400, RZ ;  /* 0x00000400050a7824 */ /* 0x000fe400078e00ff */
[----:B------:R-:W-:-:S03]  /*3500*/  IMAD R23, R18, R0, R21 ;  /* 0x0000000012177224 */ /* 0x000fc600078e0215 */
[----:B------:R-:W-:Y:S01]  /*3510*/  LOP3.LUT R12, R10, R3, RZ, 0xfc, !PT ;  /* 0x000000030a0c7212 */ /* 0x000fe200078efcff */
[----:B0-----:R-:W-:-:S03]  /*3520*/  IMAD.WIDE.U32 R10, R23, 0x4, R6 ;  /* 0x00000004170a7825 */ /* 0x001fc600078e0006 */
[C---:B------:R-:W-:Y:S01]  /*3530*/  IADD3 R29, PT, PT, R12.reuse, 0x400, RZ ;  /* 0x000004000c1d7810 */ /* 0x040fe20007ffe0ff */
[C---:B------:R-:W-:Y:S01]  /*3540*/  VIADD R25, R12.reuse, 0xc00 ;  /* 0x00000c000c197836 */ /* 0x040fe20000000000 */
[----:B------:R0:W3:Y:S01]  /*3550*/  LDG.E.CONSTANT R20, desc[UR6][R10.64] ;  /* 0x000000060a147981 */ /* 0x0000e2000c1e9900 */
[----:B------:R-:W-:Y:S02]  /*3560*/  VIADD R27, R12, 0x800 ;  /* 0x000008000c1b7836 */ /* 0x000fe40000000000 */
[-CC-:B------:R-:W-:Y:S02]  /*3570*/  IMAD R29, R29, R0.reuse, R21.reuse ;  /* 0x000000001d1d7224 */ /* 0x180fe400078e0215 */
[-CC-:B------:R-:W-:Y:S02]  /*3580*/  IMAD R25, R25, R0.reuse, R21.reuse ;  /* 0x0000000019197224 */ /* 0x180fe400078e0215 */
[----:B------:R-:W-:Y:S02]  /*3590*/  IMAD R27, R27, R0, R21 ;  /* 0x000000001b1b7224 */ /* 0x000fe400078e0215 */
[----:B--2---:R-:W-:-:S04]  /*35a0*/  IMAD.WIDE.U32 R12, R29, 0x4, R6 ;  /* 0x000000041d0c7825 */ /* 0x004fc800078e0006 */
[--C-:B------:R-:W-:Y:S02]  /*35b0*/  IMAD.WIDE.U32 R14, R25, 0x4, R6.reuse ;  /* 0x00000004190e7825 */ /* 0x100fe400078e0006 */
[----:B------:R-:W2:Y:S02]  /*35c0*/  LDG.E.CONSTANT R13, desc[UR6][R12.64] ;  /* 0x000000060c0d7981 */ /* 0x000ea4000c1e9900 */
[----:B0-----:R-:W-:Y:S02]  /*35d0*/  IMAD.WIDE.U32 R10, R27, 0x4, R6 ;  /* 0x000000041b0a7825 */ /* 0x001fe400078e0006 */
[----:B------:R-:W4:Y:S04]  /*35e0*/  LDG.E.CONSTANT R15, desc[UR6][R14.64] ;  /* 0x000000060e0f7981 */ /* 0x000f28000c1e9900 */
[----:B------:R-:W5:Y:S01]  /*35f0*/  LDG.E.CONSTANT R22, desc[UR6][R10.64] ;  /* 0x000000060a167981 */ /* 0x000f62000c1e9900 */
[----:B------:R-:W-:Y:S01]  /*3600*/  IADD3 R19, PT, PT, R19, 0x4, RZ ;  /* 0x0000000413137810 */ /* 0x000fe20007ffe0ff */
[----:B------:R-:W-:Y:S01]  /*3610*/  VIADD R18, R18, 0x1000 ;  /* 0x0000100012127836 */ /* 0x000fe20000000000 */
[----:B------:R-:W-:Y:S01]  /*3620*/  IADD3 R5, PT, PT, R5, 0x4, RZ ;  /* 0x0000000405057810 */ /* 0x000fe20007ffe0ff */
[----:B---3--:R-:W-:-:S04]  /*3630*/  FADD R20, -R4, R20 ;  /* 0x0000001404147221 */ /* 0x008fc80000000100 */
[----:B------:R-:W-:-:S05]  /*3640*/  FMUL R28, R20, 1.4426950216293334961 ;  /* 0x3fb8aa3b141c7820 */ /* 0x000fca0000400000 */
[----:B------:R-:W-:Y:S01]  /*3650*/  FSETP.GEU.AND P1, PT, R28, -126, PT ;  /* 0xc2fc00001c00780b */ /* 0x000fe20003f2e000 */
[C---:B--2---:R-:W-:Y:S01]  /*3660*/  FADD R20, -R4.reuse, R13 ;  /* 0x0000000d04147221 */ /* 0x044fe20000000100 */
[----:B----4-:R-:W-:-:S03]  /*3670*/  FADD R24, -R4, R15 ;  /* 0x0000000f04187221 */ /* 0x010fc60000000100 */
[----:B------:R-:W-:Y:S01]  /*3680*/  FMUL R20, R20, 1.4426950216293334961 ;  /* 0x3fb8aa3b14147820 */ /* 0x000fe20000400000 */
[----:B-----5:R-:W-:Y:S01]  /*3690*/  FADD R22, -R4, R22 ;  /* 0x0000001604167221 */ /* 0x020fe20000000100 */
[----:B------:R-:W-:-:S03]  /*36a0*/  FMUL R26, R24, 1.4426950216293334961 ;  /* 0x3fb8aa3b181a7820 */ /* 0x000fc60000400000 */
[----:B------:R-:W-:Y:S01]  /*36b0*/  FSETP.GEU.AND P2, PT, R20, -126, PT ;  /* 0xc2fc00001400780b */ /* 0x000fe20003f4e000 */
[----:B------:R-:W-:Y:S01]  /*36c0*/  FMUL R22, R22, 1.4426950216293334961 ;  /* 0x3fb8aa3b16167820 */ /* 0x000fe20000400000 */
[----:B------:R-:W-:-:S04]  /*36d0*/  FSETP.GEU.AND P4, PT, R26, -126, PT ;  /* 0xc2fc00001a00780b */ /* 0x000fc80003f8e000 */
[----:B------:R-:W-:Y:S01]  /*36e0*/  FSETP.GEU.AND P3, PT, R22, -126, PT ;  /* 0xc2fc00001600780b */ /* 0x000fe20003f6e000 */
[----:B------:R-:W-:-:S04]  /*36f0*/  @!P1 FMUL R28, R28, 0.5 ;  /* 0x3f0000001c1c9820 */ /* 0x000fc80000400000 */
[----:B------:R-:W0:Y:S02]  /*3700*/  MUFU.EX2 R11, R28 ;  /* 0x0000001c000b7308 */ /* 0x000e240000000800 */
[----:B------:R-:W-:Y:S02]  /*3710*/  @!P2 FMUL R20, R20, 0.5 ;  /* 0x3f0000001414a820 */ /* 0x000fe40000400000 */
[----:B------:R-:W-:-:S04]  /*3720*/  @!P4 FMUL R26, R26, 0.5 ;  /* 0x3f0000001a1ac820 */ /* 0x000fc80000400000 */
[----:B------:R-:W-:Y:S01]  /*3730*/  @!P3 FMUL R22, R22, 0.5 ;  /* 0x3f0000001616b820 */ /* 0x000fe20000400000 */
[----:B------:R-:W2:Y:S08]  /*3740*/  MUFU.EX2 R20, R20 ;  /* 0x0000001400147308 */ /* 0x000eb00000000800 */
[----:B------:R1:W3:Y:S08]  /*3750*/  MUFU.EX2 R24, R22 ;  /* 0x0000001600187308 */ /* 0x0002f00000000800 */
[----:B------:R-:W4:Y:S01]  /*3760*/  MUFU.EX2 R26, R26 ;  /* 0x0000001a001a7308 */ /* 0x000f220000000800 */
[----:B0-----:R-:W-:Y:S01]  /*3770*/  @!P1 FMUL R11, R11, R11 ;  /* 0x0000000b0b0b9220 */ /* 0x001fe20000400000 */
[----:B-1----:R-:W-:-:S04]  /*3780*/  IMAD.WIDE.U32 R22, R23, 0x4, R8 ;  /* 0x0000000417167825 */ /* 0x002fc800078e0008 */
[----:B--2---:R-:W-:Y:S01]  /*3790*/  @!P2 FMUL R20, R20, R20 ;  /* 0x000000141414a220 */ /* 0x004fe20000400000 */
[----:B------:R-:W-:Y:S01]  /*37a0*/  FMUL R11, R16, R11 ;  /* 0x0000000b100b7220 */ /* 0x000fe20000400000 */
[----:B------:R-:W-:-:S04]  /*37b0*/  IMAD.WIDE.U32 R14, R25, 0x4, R8 ;  /* 0x00000004190e7825 */ /* 0x000fc800078e0008 */
[----:B---3--:R-:W-:Y:S01]  /*37c0*/  @!P3 FMUL R24, R24, R24 ;  /* 0x000000181818b220 */ /* 0x008fe20000400000 */
[----:B------:R0:W-:Y:S01]  /*37d0*/  STG.E desc[UR6][R22.64], R11 ;  /* 0x0000000b16007986 */ /* 0x0001e2000c101906 */
[----:B------:R-:W-:-:S04]  /*37e0*/  IMAD.WIDE.U32 R12, R27, 0x4, R8 ;  /* 0x000000041b0c7825 */ /* 0x000fc800078e0008 */
[C---:B------:R-:W-:Y:S01]  /*37f0*/  FMUL R25, R16.reuse, R20 ;  /* 0x0000001410197220 */ /* 0x040fe20000400000 */
[----:B------:R-:W-:Y:S01]  /*3800*/  FMUL R27, R16, R24 ;  /* 0x00000018101b7220 */ /* 0x000fe20000400000 */
[----:B----4-:R-:W-:Y:S01]  /*3810*/  @!P4 FMUL R26, R26, R26 ;  /* 0x0000001a1a1ac220 */ /* 0x010fe20000400000 */
[----:B0-----:R-:W-:-:S04]  /*3820*/  IMAD.WIDE.U32 R10, R29, 0x4, R8 ;  /* 0x000000041d0a7825 */ /* 0x001fc800078e0008 */
[----:B------:R-:W-:Y:S01]  /*3830*/  FMUL R29, R16, R26 ;  /* 0x0000001a101d7220 */ /* 0x000fe20000400000 */
[----:B------:R3:W-:Y:S04]  /*3840*/  STG.E desc[UR6][R10.64], R25 ;  /* 0x000000190a007986 */ /* 0x0007e8000c101906 */
[----:B------:R3:W-:Y:S04]  /*3850*/  STG.E desc[UR6][R12.64], R27 ;  /* 0x0000001b0c007986 */ /* 0x0007e8000c101906 */
[----:B------:R3:W-:Y:S01]  /*3860*/  STG.E desc[UR6][R14.64], R29 ;  /* 0x0000001d0e007986 */ /* 0x0007e2000c101906 */
[----:B------:R-:W-:-:S13]  /*3870*/  ISETP.NE.AND P1, PT, R19, RZ, PT ;  /* 0x000000ff1300720c */ /* 0x000fda0003f25270 */
[----:B---3--:R-:W-:Y:S05]  /*3880*/  @P1 BRA `(.L_x_23) ;  /* 0xfffffffc00181947 */ /* 0x008fea000383ffff */
.L_x_22:
[----:B------:R-:W-:Y:S05]  /*3890*/  BSYNC.RECONVERGENT B0 ;  /* 0x0000000000007941 */ /* 0x000fea0003800200 */
.L_x_21:
[----:B------:R-:W-:Y:S05]  /*38a0*/  @!P0 EXIT ;  /* 0x000000000000894d */ /* 0x000fea0003800000 */
[----:B------:R-:W0:Y:S01]  /*38b0*/  LDC.64 R8, c[0x0][0x380] ;  /* 0x0000e000ff087b82 */ /* 0x000e220000000a00 */
[----:B------:R-:W-:-:S07]  /*38c0*/  IMAD.MOV R2, RZ, RZ, -R2 ;  /* 0x000000ffff027224 */ /* 0x000fce00078e0a02 */
[----:B------:R-:W1:Y:S02]  /*38d0*/  LDC.64 R6, c[0x0][0x388] ;  /* 0x0000e200ff067b82 */ /* 0x000e640000000a00 */
.L_x_24:
[----:B--23--:R-:W-:-:S04]  /*38e0*/  IMAD R13, R18, R0, R21 ;  /* 0x00000000120d7224 */ /* 0x00cfc800078e0215 */
[----:B0-----:R-:W-:-:S06]  /*38f0*/  IMAD.WIDE.U32 R10, R13, 0x4, R8 ;  /* 0x000000040d0a7825 */ /* 0x001fcc00078e0008 */
[----:B------:R-:W2:Y:S01]  /*3900*/  LDG.E.CONSTANT R11, desc[UR6][R10.64] ;  /* 0x000000060a0b7981 */ /* 0x000ea2000c1e9900 */
[----:B-1----:R-:W-:Y:S01]  /*3910*/  IMAD.WIDE.U32 R12, R13, 0x4, R6 ;  /* 0x000000040d0c7825 */ /* 0x002fe200078e0006 */
[----:B------:R-:W-:-:S03]  /*3920*/  IADD3 R2, PT, PT, R2, 0x1, RZ ;  /* 0x0000000102027810 */ /* 0x000fc60007ffe0ff */
[----:B------:R-:W-:-:S05]  /*3930*/  VIADD R17, R17, 0x1 ;  /* 0x0000000111117836 */ /* 0x000fca0000000000 */
[----:B------:R-:W-:-:S04]  /*3940*/  SHF.L.U32 R18, R17, 0xa, RZ ;  /* 0x0000000a11127819 */ /* 0x000fc800000006ff */
[----:B------:R-:W-:Y:S01]  /*3950*/  LOP3.LUT R18, R18, R3, RZ, 0xfc, !PT ;  /* 0x0000000312127212 */ /* 0x000fe200078efcff */
[----:B--2---:R-:W-:-:S04]  /*3960*/  FADD R5, -R4, R11 ;  /* 0x0000000b04057221 */ /* 0x004fc80000000100 */
[----:B------:R-:W-:-:S05]  /*3970*/  FMUL R5, R5, 1.4426950216293334961 ;  /* 0x3fb8aa3b05057820 */ /* 0x000fca0000400000 */
[----:B------:R-:W-:-:S13]  /*3980*/  FSETP.GEU.AND P0, PT, R5, -126, PT ;  /* 0xc2fc00000500780b */ /* 0x000fda0003f0e000 */
[----:B------:R-:W-:-:S04]  /*3990*/  @!P0 FMUL R5, R5, 0.5 ;  /* 0x3f00000005058820 */ /* 0x000fc80000400000 */
[----:B------:R-:W0:Y:S02]  /*39a0*/  MUFU.EX2 R15, R5 ;  /* 0x00000005000f7308 */ /* 0x000e240000000800 */
[----:B0-----:R-:W-:Y:S01]  /*39b0*/  @!P0 FMUL R15, R15, R15 ;  /* 0x0000000f0f0f8220 */ /* 0x001fe20000400000 */
[----:B------:R-:W-:-:S03]  /*39c0*/  ISETP.NE.AND P0, PT, R2, RZ, PT ;  /* 0x000000ff0200720c */ /* 0x000fc60003f05270 */
[----:B------:R-:W-:-:S05]  /*39d0*/  FMUL R15, R16, R15 ;  /* 0x0000000f100f7220 */ /* 0x000fca0000400000 */
[----:B------:R3:W-:Y:S05]  /*39e0*/  STG.E desc[UR6][R12.64], R15 ;  /* 0x0000000f0c007986 */ /* 0x0007ea000c101906 */
[----:B------:R-:W-:Y:S05]  /*39f0*/  @P0 BRA `(.L_x_24) ;  /* 0xfffffffc00b80947 */ /* 0x000fea000383ffff */
[----:B------:R-:W-:Y:S05]  /*3a00*/  EXIT ;  /* 0x000000000000794d */ /* 0x000fea0003800000 */
.L_x_25:
[----:B------:R-:W-:-:S00]  /*3a10*/  BRA `(.L_x_25) ;  /* 0xfffffffc00fc7947 */ /* 0x000fc0000383ffff */
[----:B------:R-:W-:-:S00]  /*3a20*/  NOP ;  /* 0x0000000000007918 */ /* 0x000fc00000000000 */
        /* <DEDUP_REMOVED lines=13> */
.L_x_57:


//--------------------- .text._Z18_warpSoftmaxKernelPfS_iii --------------------------
	.section	.text._Z18_warpSoftmaxKernelPfS_iii,"ax",@progbits
	.align	128
        .global         _Z18_warpSoftmaxKernelPfS_iii
        .type           _Z18_warpSoftmaxKernelPfS_iii,@function
        .size           _Z18_warpSoftmaxKernelPfS_iii,(.L_x_58 - _Z18_warpSoftmaxKernelPfS_iii)
        .other          _Z18_warpSoftmaxKernelPfS_iii,@"STO_CUDA_ENTRY STV_DEFAULT"
_Z18_warpSoftmaxKernelPfS_iii:
.text._Z18_warpSoftmaxKernelPfS_iii:
[----:B------:R-:W0:Y:S08]  /*0000*/  LDC R1, c[0x0][0x37c] ;  /* 0x0000df00ff017b82 */ /* 0x000e300000000800 */
[----:B------:R-:W1:Y:S01]  /*0010*/  LDC.64 R2, c[0x0][0x390] ;  /* 0x0000e400ff027b82 */ /* 0x000e620000000a00 */
[----:B------:R-:W2:Y:S01]  /*0020*/  S2R R20, SR_TID.Y ;  /* 0x0000000000147919 */ /* 0x000ea20000002200 */
[----:B------:R-:W3:Y:S01]  /*0030*/  LDCU.64 UR8, c[0x0][0x358] ;  /* 0x00006b00ff0877ac */ /* 0x000ee20008000a00 */
[----:B------:R-:W-:Y:S01]  /*0040*/  BSSY.RECONVERGENT B0, `(.L_x_26) ;  /* 0x00000df000007945 */ /* 0x000fe20003800200 */
[----:B0-----:R-:W-:-:S02]  /*0050*/  IADD3 R1, PT, PT, R1, -0x80, RZ ;  /* 0xffffff8001017810 */ /* 0x001fc40007ffe0ff */
[----:B------:R-:W-:Y:S02]  /*0060*/  MOV R19, 0xff7fffff ;  /* 0xff7fffff00137802 */ /* 0x000fe40000000f00 */
[----:B------:R-:W0:Y:S08]  /*0070*/  LDC R0, c[0x0][0x398] ;  /* 0x0000e600ff007b82 */ /* 0x000e300000000800 */
[----:B------:R-:W2:Y:S01]  /*0080*/  S2UR UR4, SR_CTAID.X ;  /* 0x00000000000479c3 */ /* 0x000ea20000002500 */
[----:B-1----:R-:W-:-:S07]  /*0090*/  IABS R5, R3 ;  /* 0x0000000300057213 */ /* 0x002fce0000000000 */
[----:B------:R-:W2:Y:S01]  /*00a0*/  LDC R13, c[0x0][0x364] ;  /* 0x0000d900ff0d7b82 */ /* 0x000ea20000000800 */
[----:B------:R-:W1:Y:S01]  /*00b0*/  I2F.RP R10, R5 ;  /* 0x00000005000a7306 */ /* 0x000e620000209400 */
[----:B0-----:R-:W-:Y:S02]  /*00c0*/  IABS R4, R0 ;  /* 0x0000000000047213 */ /* 0x001fe40000000000 */
[----:B------:R-:W-:-:S05]  /*00d0*/  ISETP.NE.AND P2, PT, R0, RZ, PT ;  /* 0x000000ff0000720c */ /* 0x000fca0003f45270 */
[----:B------:R-:W0:Y:S08]  /*00e0*/  I2F.RP R11, R4 ;  /* 0x00000004000b7306 */ /* 0x000e300000209400 */
[----:B-1----:R-:W1:Y:S01]  /*00f0*/  MUFU.RCP R10, R10 ;  /* 0x0000000a000a7308 */ /* 0x002e620000001000 */
[----:B--2---:R-:W-:-:S07]  /*0100*/  IMAD R22, R13, UR4, R20 ;  /* 0x000000040d167c24 */ /* 0x004fce000f8e0214 */
[----:B0-----:R-:W0:Y:S01]  /*0110*/  MUFU.RCP R11, R11 ;  /* 0x0000000b000b7308 */ /* 0x001e220000001000 */
[----:B------:R-:W-:Y:S02]  /*0120*/  IABS R23, R22 ;  /* 0x0000001600177213 */ /* 0x000fe40000000000 */
[----:B------:R-:W-:Y:S02]  /*0130*/  ISETP.GE.AND P5, PT, R22, RZ, PT ;  /* 0x000000ff1600720c */ /* 0x000fe40003fa6270 */
[----:B-1----:R-:W-:-:S04]  /*0140*/  IADD3 R6, PT, PT, R10, 0xffffffe, RZ ;  /* 0x0ffffffe0a067810 */ /* 0x002fc80007ffe0ff */
[----:B------:R1:W2:Y:S01]  /*0150*/  F2I.FTZ.U32.TRUNC.NTZ R7, R6 ;  /* 0x0000000600077305 */ /* 0x0002a2000021f000 */
[----:B0-----:R-:W-:-:S07]  /*0160*/  IADD3 R8, PT, PT, R11, 0xffffffe, RZ ;  /* 0x0ffffffe0b087810 */ /* 0x001fce0007ffe0ff */
[----:B------:R0:W4:Y:S01]  /*0170*/  F2I.FTZ.U32.TRUNC.NTZ R9, R8 ;  /* 0x0000000800097305 */ /* 0x000122000021f000 */
[----:B-1----:R-:W-:Y:S02]  /*0180*/  HFMA2 R6, -RZ, RZ, 0, 0 ;  /* 0x00000000ff067431 */ /* 0x002fe400000001ff */
[----:B--2---:R-:W-:Y:S01]  /*0190*/  IMAD.MOV R10, RZ, RZ, -R7 ;  /* 0x000000ffff0a7224 */ /* 0x004fe200078e0a07 */
[----:B0-----:R-:W-:-:S03]  /*01a0*/  MOV R8, RZ ;  /* 0x000000ff00087202 */ /* 0x001fc60000000f00 */
[----:B------:R-:W-:Y:S01]  /*01b0*/  IMAD R11, R10, R5, RZ ;  /* 0x000000050a0b7224 */ /* 0x000fe200078e02ff */
[----:B----4-:R-:W-:-:S03]  /*01c0*/  IADD3 R15, PT, PT, RZ, -R9, RZ ;  /* 0x80000009ff0f7210 */ /* 0x010fc60007ffe0ff */
[----:B------:R-:W-:Y:S01]  /*01d0*/  IMAD.HI.U32 R6, R7, R11, R6 ;  /* 0x0000000b07067227 */ /* 0x000fe200078e0006 */
[----:B------:R-:W-:Y:S02]  /*01e0*/  IABS R7, R2 ;  /* 0x0000000200077213 */ /* 0x000fe40000000000 */
[----:B------:R-:W-:Y:S01]  /*01f0*/  LOP3.LUT R2, R2, R3, RZ, 0x3c, !PT ;  /* 0x0000000302027212 */ /* 0x000fe200078e3cff */
[----:B------:R-:W-:Y:S02]  /*0200*/  IMAD R13, R15, R4, RZ ;  /* 0x000000040f0d7224 */ /* 0x000fe400078e02ff */
[----:B------:R-:W-:Y:S01]  /*0210*/  IMAD.HI.U32 R25, R6, R7, RZ ;  /* 0x0000000706197227 */ /* 0x000fe200078e00ff */
[----:B------:R-:W-:-:S03]  /*0220*/  ISETP.GE.AND P3, PT, R2, RZ, PT ;  /* 0x000000ff0200720c */ /* 0x000fc60003f66270 */
[----:B------:R-:W-:-:S04]  /*0230*/  IMAD.HI.U32 R8, R9, R13, R8 ;  /* 0x0000000d09087227 */ /* 0x000fc800078e0008 */
[----:B------:R-:W-:Y:S02]  /*0240*/  IMAD.MOV R6, RZ, RZ, -R25 ;  /* 0x000000ffff067224 */ /* 0x000fe400078e0a19 */
[----:B------:R-:W-:-:S04]  /*0250*/  IMAD.HI.U32 R8, R8, R23, RZ ;  /* 0x0000001708087227 */ /* 0x000fc800078e00ff */
[----:B------:R-:W-:Y:S01]  /*0260*/  IMAD R6, R5, R6, R7 ;  /* 0x0000000605067224 */ /* 0x000fe200078e0207 */
[----:B------:R-:W-:-:S04]  /*0270*/  IADD3 R8, PT, PT, -R8, RZ, RZ ;  /* 0x000000ff08087210 */ /* 0x000fc80007ffe1ff */
[----:B------:R-:W-:Y:S01]  /*0280*/  ISETP.GT.U32.AND P1, PT, R5, R6, PT ;  /* 0x000000060500720c */ /* 0x000fe20003f24070 */
[----:B------:R-:W-:-:S05]  /*0290*/  IMAD R23, R4, R8, R23 ;  /* 0x0000000804177224 */ /* 0x000fca00078e0217 */
[----:B------:R-:W-:-:S07]  /*02a0*/  ISETP.GT.U32.AND P0, PT, R4, R23, PT ;  /* 0x000000170400720c */ /* 0x000fce0003f04070 */
[----:B------:R-:W-:Y:S01]  /*02b0*/  @!P1 IADD3 R6, PT, PT, R6, -R5, RZ ;  /* 0x8000000506069210 */ /* 0x000fe20007ffe0ff */
[----:B------:R-:W-:Y:S01]  /*02c0*/  @!P1 VIADD R25, R25, 0x1 ;  /* 0x0000000119199836 */ /* 0x000fe20000000000 */
[----:B------:R-:W-:-:S04]  /*02d0*/  ISETP.NE.AND P1, PT, R3, RZ, PT ;  /* 0x000000ff0300720c */ /* 0x000fc80003f25270 */
[----:B------:R-:W-:Y:S02]  /*02e0*/  @!P0 IADD3 R23, PT, PT, R23, -R4, RZ ;  /* 0x8000000417178210 */ /* 0x000fe40007ffe0ff */
[----:B------:R-:W-:Y:S02]  /*02f0*/  ISETP.GE.U32.AND P0, PT, R6, R5, PT ;  /* 0x000000050600720c */ /* 0x000fe40003f06070 */
[----:B------:R-:W-:-:S11]  /*0300*/  ISETP.GT.U32.AND P4, PT, R4, R23, PT ;  /* 0x000000170400720c */ /* 0x000fd60003f84070 */
[----:B------:R-:W-:Y:S02]  /*0310*/  @P0 IADD3 R25, PT, PT, R25, 0x1, RZ ;  /* 0x0000000119190810 */ /* 0x000fe40007ffe0ff */
[----:B------:R-:W-:Y:S02]  /*0320*/  @!P4 IADD3 R23, PT, PT, R23, -R4, RZ ;  /* 0x800000041717c210 */ /* 0x000fe40007ffe0ff */
[----:B------:R-:W-:Y:S02]  /*0330*/  @!P3 IADD3 R25, PT, PT, -R25, RZ, RZ ;  /* 0x000000ff1919b210 */ /* 0x000fe40007ffe1ff */
[----:B------:R-:W-:Y:S01]  /*0340*/  @!P1 LOP3.LUT R25, RZ, R3, RZ, 0x33, !PT ;  /* 0x00000003ff199212 */ /* 0x000fe200078e33ff */
[----:B------:R-:W-:Y:S01]  /*0350*/  @!P5 IMAD.MOV R23, RZ, RZ, -R23 ;  /* 0x000000ffff17d224 */ /* 0x000fe200078e0a17 */
[----:B------:R-:W-:Y:S02]  /*0360*/  @!P2 LOP3.LUT R23, RZ, R0, RZ, 0x33, !PT ;  /* 0x00000000ff17a212 */ /* 0x000fe400078e33ff */
[----:B------:R-:W-:-:S02]  /*0370*/  ISETP.GE.AND P0, PT, R22, R25, PT ;  /* 0x000000191600720c */ /* 0x000fc40003f06270 */
[----:B------:R-:W-:-:S05]  /*0380*/  IADD3 R2, PT, PT, R22, -R23, RZ ;  /* 0x8000001716027210 */ /* 0x000fca0007ffe0ff */
[----:B------:R-:W-:-:S06]  /*0390*/  IMAD R21, R2, R3, R23 ;  /* 0x0000000302157224 */ /* 0x000fcc00078e0217 */
[----:B---3--:R-:W-:Y:S05]  /*03a0*/  @P0 BRA `(.L_x_27) ;  /* 0x0000000800a00947 */ /* 0x008fea0003800000 */
[----:B------:R-:W0:Y:S02]  /*03b0*/  S2R R12, SR_TID.X ;  /* 0x00000000000c7919 */ /* 0x000e240000002100 */
[----:B0-----:R-:W-:-:S13]  /*03c0*/  ISETP.GE.U32.AND P0, PT, R12, R3, PT ;  /* 0x000000030c00720c */ /* 0x001fda0003f06070 */
[----:B------:R-:W-:Y:S05]  /*03d0*/  @P0 BRA `(.L_x_27) ;  /* 0x0000000800940947 */ /* 0x000fea0003800000 */
[-C--:B------:R-:W-:Y:S01]  /*03e0*/  LOP3.LUT R4, RZ, R12.reuse, RZ, 0x33, !PT ;  /* 0x0000000cff047212 */ /* 0x080fe200078e33ff */
[----:B------:R-:W-:Y:S01]  /*03f0*/  BSSY.RECONVERGENT B1, `(.L_x_28) ;  /* 0x0000029000017945 */ /* 0x000fe20003800200 */
[----:B------:R-:W-:Y:S01]  /*0400*/  IMAD.MOV.U32 R14, RZ, RZ, RZ ;  /* 0x000000ffff0e7224 */ /* 0x000fe200078e00ff */
[----:B------:R-:W-:Y:S02]  /*0410*/  MOV R11, R12 ;  /* 0x0000000c000b7202 */ /* 0x000fe40000000f00 */
[----:B------:R-:W-:-:S04]  /*0420*/  IADD3 R13, PT, PT, R4, R3, RZ ;  /* 0x00000003040d7210 */ /* 0x000fc80007ffe0ff */
[C---:B------:R-:W-:Y:S02]  /*0430*/  ISETP.GE.U32.AND P0, PT, R13.reuse, 0x60, PT ;  /* 0x000000600d00780c */ /* 0x040fe40003f06070 */
[----:B------:R-:W-:-:S04]  /*0440*/  LEA.HI R27, R13, 0x1, RZ, 0x1b ;  /* 0x000000010d1b7811 */ /* 0x000fc800078fd8ff */
[----:B------:R-:W-:-:S07]  /*0450*/  LOP3.LUT R24, R27, 0x3, RZ, 0xc0, !PT ;  /* 0x000000031b187812 */ /* 0x000fce00078ec0ff */
[----:B------:R-:W-:Y:S05]  /*0460*/  @!P0 BRA `(.L_x_29) ;  /* 0x0000000000848947 */ /* 0x000fea0003800000 */
[C---:B------:R-:W-:Y:S01]  /*0470*/  IADD3 R29, PT, PT, R12.reuse, 0x40, RZ ;  /* 0x000000400c1d7810 */ /* 0x040fe20007ffe0ff */
[C---:B------:R-:W-:Y:S01]  /*0480*/  IMAD R15, R12.reuse, R0, R23 ;  /* 0x000000000c0f7224 */ /* 0x040fe200078e0217 */
[C---:B------:R-:W-:Y:S01]  /*0490*/  IADD3 R19, PT, PT, R12.reuse, 0x60, RZ ;  /* 0x000000600c137810 */ /* 0x040fe20007ffe0ff */
[----:B------:R-:W-:Y:S01]  /*04a0*/  VIADD R17, R12, 0x20 ;  /* 0x000000200c117836 */ /* 0x000fe20000000000 */
[----:B------:R-:W-:Y:S01]  /*04b0*/  LOP3.LUT R14, R27, 0xffffffc, RZ, 0xc0, !PT ;  /* 0x0ffffffc1b0e7812 */ /* 0x000fe200078ec0ff */
[----:B------:R-:W-:Y:S01]  /*04c0*/  BSSY.RECONVERGENT B2, `(.L_x_29) ;  /* 0x000001b000027945 */ /* 0x000fe20003800200 */
[----:B------:R-:W-:Y:S01]  /*04d0*/  MOV R10, R1 ;  /* 0x00000001000a7202 */ /* 0x000fe20000000f00 */
[----:B------:R-:W-:Y:S01]  /*04e0*/  IMAD R15, R2, R3, R15 ;  /* 0x00000003020f7224 */ /* 0x000fe200078e020f */
[----:B------:R-:W-:Y:S01]  /*04f0*/  MOV R11, R12 ;  /* 0x0000000c000b7202 */ /* 0x000fe20000000f00 */
[-CC-:B------:R-:W-:Y:S01]  /*0500*/  IMAD R29, R29, R0.reuse, R21.reuse ;  /* 0x000000001d1d7224 */ /* 0x180fe200078e0215 */
[----:B------:R-:W-:Y:S01]  /*0510*/  IADD3 R16, PT, PT, -R14, RZ, RZ ;  /* 0x000000ff0e107210 */ /* 0x000fe20007ffe1ff */
[----:B------:R-:W-:-:S02]  /*0520*/  IMAD R19, R19, R0, R21 ;  /* 0x0000000013137224 */ /* 0x000fc400078e0215 */
[----:B------:R-:W-:-:S07]  /*0530*/  IMAD R17, R17, R0, R21 ;  /* 0x0000000011117224 */ /* 0x000fce00078e0215 */
.L_x_30:
[----:B------:R-:W0:Y:S02]  /*0540*/  LDC.64 R8, c[0x0][0x380] ;  /* 0x0000e000ff087b82 */ /* 0x000e240000000a00 */
[----:B0-----:R-:W-:-:S04]  /*0550*/  IMAD.WIDE.U32 R34, R15, 0x4, R8 ;  /* 0x000000040f227825 */ /* 0x001fc800078e0008 */
[--C-:B------:R-:W-:Y:S01]  /*0560*/  IMAD.WIDE.U32 R32, R17, 0x4, R8.reuse ;  /* 0x0000000411207825 */ /* 0x100fe200078e0008 */
[----:B------:R-:W2:Y:S03]  /*0570*/  LDG.E.CONSTANT R4, desc[UR8][R34.64] ;  /* 0x0000000822047981 */ /* 0x000ea6000c1e9900 */
[--C-:B------:R-:W-:Y:S01]  /*0580*/  IMAD.WIDE.U32 R30, R29, 0x4, R8.reuse ;  /* 0x000000041d1e7825 */ /* 0x100fe200078e0008 */
[----:B------:R-:W2:Y:S03]  /*0590*/  LDG.E.CONSTANT R5, desc[UR8][R32.64] ;  /* 0x0000000820057981 */ /* 0x000ea6000c1e9900 */
[----:B------:R-:W-:Y:S01]  /*05a0*/  IMAD.WIDE.U32 R8, R19, 0x4, R8 ;  /* 0x0000000413087825 */ /* 0x000fe200078e0008 */
[----:B------:R-:W2:Y:S04]  /*05b0*/  LDG.E.CONSTANT R6, desc[UR8][R30.64] ;  /* 0x000000081e067981 */ /* 0x000ea8000c1e9900 */
[----:B------:R-:W2:Y:S01]  /*05c0*/  LDG.E.CONSTANT R7, desc[UR8][R8.64] ;  /* 0x0000000808077981 */ /* 0x000ea2000c1e9900 */
[----:B------:R-:W-:Y:S01]  /*05d0*/  VIADD R16, R16, 0x4 ;  /* 0x0000000410107836 */ /* 0x000fe20000000000 */
[----:B------:R-:W-:Y:S01]  /*05e0*/  IADD3 R11, PT, PT, R11, 0x80, RZ ;  /* 0x000000800b0b7810 */ /* 0x000fe20007ffe0ff */
[C---:B------:R-:W-:Y:S01]  /*05f0*/  IMAD R29, R0.reuse, 0x80, R29 ;  /* 0x00000080001d7824 */ /* 0x040fe200078e021d */
[----:B------:R-:W-:-:S02]  /*0600*/  LEA R15, R0, R15, 0x7 ;  /* 0x0000000f000f7211 */ /* 0x000fc400078e38ff */
[----:B------:R-:W-:Y:S02]  /*0610*/  ISETP.NE.AND P0, PT, R16, RZ, PT ;  /* 0x000000ff1000720c */ /* 0x000fe40003f05270 */
[C---:B------:R-:W-:Y:S02]  /*0620*/  LEA R17, R0.reuse, R17, 0x7 ;  /* 0x0000001100117211 */ /* 0x040fe400078e38ff */
[----:B------:R-:W-:Y:S01]  /*0630*/  LEA R19, R0, R19, 0x7 ;  /* 0x0000001300137211 */ /* 0x000fe200078e38ff */
[----:B--2---:R0:W-:Y:S02]  /*0640*/  STL.128 [R10], R4 ;  /* 0x000000040a007387 */ /* 0x0041e40000100c00 */
[----:B0-----:R-:W-:-:S06]  /*0650*/  IADD3 R10, PT, PT, R10, 0x10, RZ ;  /* 0x000000100a0a7810 */ /* 0x001fcc0007ffe0ff */
[----:B------:R-:W-:Y:S05]  /*0660*/  @P0 BRA `(.L_x_30) ;  /* 0xfffffffc00b40947 */ /* 0x000fea000383ffff */
[----:B------:R-:W-:Y:S05]  /*0670*/  BSYNC.RECONVERGENT B2 ;  /* 0x0000000000027941 */ /* 0x000fea0003800200 */
.L_x_29:
[----:B------:R-:W-:Y:S05]  /*0680*/  BSYNC.RECONVERGENT B1 ;  /* 0x0000000000017941 */ /* 0x000fea0003800200 */
.L_x_28:
[----:B------:R-:W-:Y:S01]  /*0690*/  ISETP.NE.AND P0, PT, R24, RZ, PT ;  /* 0x000000ff1800720c */ /* 0x000fe20003f05270 */
[----:B------:R-:W-:Y:S01]  /*06a0*/  BSSY.RECONVERGENT B1, `(.L_x_31) ;  /* 0x0000012000017945 */ /* 0x000fe20003800200 */
[----:B------:R-:W-:Y:S02]  /*06b0*/  LOP3.LUT R30, R27, 0xf, RZ, 0xc0, !PT ;  /* 0x0000000f1b1e7812 */ /* 0x000fe400078ec0ff */
[----:B------:R-:W-:Y:S02]  /*06c0*/  ISETP.GE.U32.AND P3, PT, R13, 0x1e0, PT ;  /* 0x000001e00d00780c */ /* 0x000fe40003f66070 */
[----:B------:R-:W-:-:S07]  /*06d0*/  ISETP.NE.AND P1, PT, R30, RZ, PT ;  /* 0x000000ff1e00720c */ /* 0x000fce0003f25270 */
[----:B------:R-:W-:Y:S06]  /*06e0*/  @!P0 BRA `(.L_x_32) ;  /* 0x0000000000348947 */ /* 0x000fec0003800000 */
[----:B------:R-:W0:Y:S01]  /*06f0*/  LDC.64 R4, c[0x0][0x380] ;  /* 0x0000e000ff047b82 */ /* 0x000e220000000a00 */
[----:B------:R-:W-:Y:S01]  /*0700*/  IMAD R9, R14, 0x4, R1 ;  /* 0x000000040e097824 */ /* 0x000fe200078e0201 */
[----:B------:R-:W-:-:S07]  /*0710*/  IADD3 R8, PT, PT, -R24, RZ, RZ ;  /* 0x000000ff18087210 */ /* 0x000fce0007ffe1ff */
.L_x_33:
[----:B------:R-:W-:-:S04]  /*0720*/  IMAD R7, R11, R0, R21 ;  /* 0x000000000b077224 */ /* 0x000fc800078e0215 */
[----:B0-----:R-:W-:-:S06]  /*0730*/  IMAD.WIDE.U32 R6, R7, 0x4, R4 ;  /* 0x0000000407067825 */ /* 0x001fcc00078e0004 */
[----:B------:R-:W2:Y:S01]  /*0740*/  LDG.E.CONSTANT R6, desc[UR8][R6.64] ;  /* 0x0000000806067981 */ /* 0x000ea2000c1e9900 */
[----:B------:R-:W-:Y:S01]  /*0750*/  IADD3 R8, PT, PT, R8, 0x1, RZ ;  /* 0x0000000108087810 */ /* 0x000fe20007ffe0ff */
[----:B------:R-:W-:-:S03]  /*0760*/  VIADD R14, R14, 0x1 ;  /* 0x000000010e0e7836 */ /* 0x000fc60000000000 */
[----:B------:R-:W-:Y:S02]  /*0770*/  ISETP.NE.AND P2, PT, R8, RZ, PT ;  /* 0x000000ff0800720c */ /* 0x000fe40003f45270 */
[----:B------:R-:W-:Y:S01]  /*0780*/  LEA R11, R14, R12, 0x5 ;  /* 0x0000000c0e0b7211 */ /* 0x000fe200078e28ff */
[----:B--2---:R0:W-:Y:S02]  /*0790*/  STL [R9], R6 ;  /* 0x0000000609007387 */ /* 0x0041e40000100800 */
[----:B0-----:R-:W-:-:S08]  /*07a0*/  IADD3 R9, PT, PT, R9, 0x4, RZ ;  /* 0x0000000409097810 */ /* 0x001fd00007ffe0ff */
[----:B------:R-:W-:Y:S05]  /*07b0*/  @P2 BRA `(.L_x_33) ;  /* 0xfffffffc00d82947 */ /* 0x000fea000383ffff */
.L_x_32:
[----:B------:R-:W-:Y:S05]  /*07c0*/  BSYNC.RECONVERGENT B1 ;  /* 0x0000000000017941 */ /* 0x000fea0003800200 */
.L_x_31:
[----:B------:R-:W-:Y:S01]  /*07d0*/  BSSY.RECONVERGENT B1, `(.L_x_34) ;  /* 0x0000030000017945 */ /* 0x000fe20003800200 */
[----:B------:R-:W-:Y:S01]  /*07e0*/  HFMA2 R26, -RZ, RZ, 0, 0 ;  /* 0x00000000ff1a7431 */ /* 0x000fe200000001ff */
[----:B------:R-:W-:Y:S02]  /*07f0*/  MOV R19, 0xff7fffff ;  /* 0xff7fffff00137802 */ /* 0x000fe40000000f00 */
[----:B------:R-:W-:Y:S05]  /*0800*/  @!P3 BRA `(.L_x_35) ;  /* 0x0000000000b0b947 */ /* 0x000fea0003800000 */
[----:B------:R-:W-:Y:S01]  /*0810*/  LOP3.LUT R26, R27, 0xffffff0, RZ, 0xc0, !PT ;  /* 0x0ffffff01b1a7812 */ /* 0x000fe200078ec0ff */
[----:B------:R-:W-:Y:S01]  /*0820*/  VIADD R28, R1, 0x20 ;  /* 0x00000020011c7836 */ /* 0x000fe20000000000 */
[----:B------:R-:W-:Y:S02]  /*0830*/  MOV R19, 0xff7fffff ;  /* 0xff7fffff00137802 */ /* 0x000fe40000000f00 */
[----:B------:R-:W-:-:S07]  /*0840*/  IADD3 R29, PT, PT, -R26, RZ, RZ ;  /* 0x000000ff1a1d7210 */ /* 0x000fce0007ffe1ff */
.L_x_36:
[----:B------:R-:W2:Y:S04]  /*0850*/  LDL.128 R4, [R28+-0x20] ;  /* 0xffffe0001c047983 */ /* 0x000ea80000100c00 */
[----:B------:R-:W3:Y:S04]  /*0860*/  LDL.128 R8, [R28+-0x10] ;  /* 0xfffff0001c087983 */ /* 0x000ee80000100c00 */
[----:B------:R-:W4:Y:S01]  /*0870*/  LDL.128 R12, [R28] ;  /* 0x000000001c0c7983 */ /* 0x000f220000100c00 */
[----:B--2---:R-:W-:-:S04]  /*0880*/  FSETP.GT.AND P2, PT, R19, R4, PT ;  /* 0x000000041300720b */ /* 0x004fc80003f44000 */
[----:B------:R-:W-:Y:S02]  /*0890*/  FSEL R4, R19, R4, P2 ;  /* 0x0000000413047208 */ /* 0x000fe40001000000 */
[----:B------:R0:W2:Y:S02]  /*08a0*/  LDL.128 R16, [R28+0x10] ;  /* 0x000010001c107983 */ /* 0x0000a40000100c00 */
[----:B------:R-:W-:-:S04]  /*08b0*/  FSETP.GT.AND P2, PT, R4, R5, PT ;  /* 0x000000050400720b */ /* 0x000fc80003f44000 */
[----:B------:R-:W-:-:S04]  /*08c0*/  FSEL R5, R4, R5, P2 ;  /* 0x0000000504057208 */ /* 0x000fc80001000000 */
[----:B------:R-:W-:-:S04]  /*08d0*/  FSETP.GT.AND P2, PT, R5, R6, PT ;  /* 0x000000060500720b */ /* 0x000fc80003f44000 */
[----:B------:R-:W-:-:S04]  /*08e0*/  FSEL R6, R5, R6, P2 ;  /* 0x0000000605067208 */ /* 0x000fc80001000000 */
[----:B------:R-:W-:-:S04]  /*08f0*/  FSETP.GT.AND P2, PT, R6, R7, PT ;  /* 0x000000070600720b */ /* 0x000fc80003f44000 */
[----:B------:R-:W-:-:S04]  /*0900*/  FSEL R7, R6, R7, P2 ;  /* 0x0000000706077208 */ /* 0x000fc80001000000 */
[----:B---3--:R-:W-:-:S04]  /*0910*/  FSETP.GT.AND P2, PT, R7, R8, PT ;  /* 0x000000080700720b */ /* 0x008fc80003f44000 */
[----:B------:R-:W-:-:S04]  /*0920*/  FSEL R8, R7, R8, P2 ;  /* 0x0000000807087208 */ /* 0x000fc80001000000 */
[----:B------:R-:W-:-:S04]  /*0930*/  FSETP.GT.AND P2, PT, R8, R9, PT ;  /* 0x000000090800720b */ /* 0x000fc80003f44000 */
[----:B------:R-:W-:-:S04]  /*0940*/  FSEL R9, R8, R9, P2 ;  /* 0x0000000908097208 */ /* 0x000fc80001000000 */
[----:B------:R-:W-:-:S04]  /*0950*/  FSETP.GT.AND P2, PT, R9, R10, PT ;  /* 0x0000000a0900720b */ /* 0x000fc80003f44000 */
[----:B------:R-:W-:-:S04]  /*0960*/  FSEL R10, R9, R10, P2 ;  /* 0x0000000a090a7208 */ /* 0x000fc80001000000 */
[----:B------:R-:W-:-:S04]  /*0970*/  FSETP.GT.AND P2, PT, R10, R11, PT ;  /* 0x0000000b0a00720b */ /* 0x000fc80003f44000 */
[----:B------:R-:W-:-:S04]  /*0980*/  FSEL R11, R10, R11, P2 ;  /* 0x0000000b0a0b7208 */ /* 0x000fc80001000000 */
[----:B----4-:R-:W-:-:S04]  /*0990*/  FSETP.GT.AND P2, PT, R11, R12, PT ;  /* 0x0000000c0b00720b */ /* 0x010fc80003f44000 */
[----:B------:R-:W-:-:S04]  /*09a0*/  FSEL R12, R11, R12, P2 ;  /* 0x0000000c0b0c7208 */ /* 0x000fc80001000000 */
[----:B------:R-:W-:-:S04]  /*09b0*/  FSETP.GT.AND P2, PT, R12, R13, PT ;  /* 0x0000000d0c00720b */ /* 0x000fc80003f44000 */
[----:B------:R-:W-:-:S04]  /*09c0*/  FSEL R13, R12, R13, P2 ;  /* 0x0000000d0c0d7208 */ /* 0x000fc80001000000 */
[----:B------:R-:W-:-:S04]  /*09d0*/  FSETP.GT.AND P2, PT, R13, R14, PT ;  /* 0x0000000e0d00720b */ /* 0x000fc80003f44000 */
[----:B------:R-:W-:-:S04]  /*09e0*/  FSEL R14, R13, R14, P2 ;  /* 0x0000000e0d0e7208 */ /* 0x000fc80001000000 */
[----:B------:R-:W-:-:S04]  /*09f0*/  FSETP.GT.AND P2, PT, R14, R15, PT ;  /* 0x0000000f0e00720b */ /* 0x000fc80003f44000 */
[----:B------:R-:W-:Y:S02]  /*0a00*/  FSEL R15, R14, R15, P2 ;  /* 0x0000000f0e0f7208 */ /* 0x000fe40001000000 */
[----:B------:R-:W-:-:S04]  /*0a10*/  IADD3 R29, PT, PT, R29, 0x10, RZ ;  /* 0x000000101d1d7810 */ /* 0x000fc80007ffe0ff */
[----:B------:R-:W-:Y:S02]  /*0a20*/  ISETP.NE.AND P3, PT, R29, RZ, PT ;  /* 0x000000ff1d00720c */ /* 0x000fe40003f65270 */
[----:B0-----:R-:W-:Y:S02]  /*0a30*/  IADD3 R28, PT, PT, R28, 0x40, RZ ;  /* 0x000000401c1c7810 */ /* 0x001fe40007ffe0ff */
[----:B--2---:R-:W-:-:S04]  /*0a40*/  FSETP.GT.AND P2, PT, R15, R16, PT ;  /* 0x000000100f00720b */ /* 0x004fc80003f44000 */
[----:B------:R-:W-:-:S04]  /*0a50*/  FSEL R16, R15, R16, P2 ;  /* 0x000000100f107208 */ /* 0x000fc80001000000 */
[----:B------:R-:W-:-:S04]  /*0a60*/  FSETP.GT.AND P2, PT, R16, R17, PT ;  /* 0x000000111000720b */ /* 0x000fc80003f44000 */
[----:B------:R-:W-:-:S04]  /*0a70*/  FSEL R17, R16, R17, P2 ;  /* 0x0000001110117208 */ /* 0x000fc80001000000 */
[----:B------:R-:W-:-:S04]  /*0a80*/  FSETP.GT.AND P2, PT, R17, R18, PT ;  /* 0x000000121100720b */ /* 0x000fc80003f44000 */
[----:B------:R-:W-:-:S04]  /*0a90*/  FSEL R18, R17, R18, P2 ;  /* 0x0000001211127208 */ /* 0x000fc80001000000 */
[----:B------:R-:W-:-:S04]  /*0aa0*/  FSETP.GT.AND P2, PT, R18, R19, PT ;  /* 0x000000131200720b */ /* 0x000fc80003f44000 */
[----:B------:R-:W-:Y:S01]  /*0ab0*/  FSEL R19, R18, R19, P2 ;  /* 0x0000001312137208 */ /* 0x000fe20001000000 */
[----:B------:R-:W-:Y:S08]  /*0ac0*/  @P3 BRA `(.L_x_36) ;  /* 0xfffffffc00603947 */ /* 0x000ff0000383ffff */
.L_x_35:
[----:B------:R-:W-:Y:S05]  /*0ad0*/  BSYNC.RECONVERGENT B1 ;  /* 0x0000000000017941 */ /* 0x000fea0003800200 */
.L_x_34:
[----:B------:R-:W-:Y:S05]  /*0ae0*/  @!P1 BRA `(.L_x_27) ;  /* 0x0000000000d09947 */ /* 0x000fea0003800000 */
[----:B------:R-:W-:Y:S01]  /*0af0*/  ISETP.GE.U32.AND P2, PT, R30, 0x8, PT ;  /* 0x000000081e00780c */ /* 0x000fe20003f46070 */
[----:B------:R-:W-:Y:S01]  /*0b00*/  BSSY.RECONVERGENT B1, `(.L_x_37) ;  /* 0x0000018000017945 */ /* 0x000fe20003800200 */
[----:B------:R-:W-:-:S04]  /*0b10*/  LOP3.LUT R27, R27, 0x7, RZ, 0xc0, !PT ;  /* 0x000000071b1b7812 */ /* 0x000fc800078ec0ff */
[----:B------:R-:W-:-:S07]  /*0b20*/  ISETP.NE.AND P1, PT, R27, RZ, PT ;  /* 0x000000ff1b00720c */ /* 0x000fce0003f25270 */
[----:B------:R-:W-:Y:S06]  /*0b30*/  @!P2 BRA `(.L_x_38) ;  /* 0x000000000050a947 */ /* 0x000fec0003800000 */
[----:B------:R-:W-:-:S05]  /*0b40*/  IMAD R12, R26, 0x4, R1 ;  /* 0x000000041a0c7824 */ /* 0x000fca00078e0201 */
[----:B------:R-:W2:Y:S04]  /*0b50*/  LDL.128 R4, [R12] ;  /* 0x000000000c047983 */ /* 0x000ea80000100c00 */
[----:B------:R-:W3:Y:S01]  /*0b60*/  LDL.128 R8, [R12+0x10] ;  /* 0x000010000c087983 */ /* 0x000ee20000100c00 */
[----:B------:R-:W-:Y:S02]  /*0b70*/  IADD3 R26, PT, PT, R26, 0x8, RZ ;  /* 0x000000081a1a7810 */ /* 0x000fe40007ffe0ff */
[----:B--2---:R-:W-:-:S04]  /*0b80*/  FSETP.GT.AND P2, PT, R19, R4, PT ;  /* 0x000000041300720b */ /* 0x004fc80003f44000 */
[----:B------:R-:W-:-:S04]  /*0b90*/  FSEL R4, R19, R4, P2 ;  /* 0x0000000413047208 */ /* 0x000fc80001000000 */
        /* <DEDUP_REMOVED lines=13> */
[----:B------:R-:W-:-:S09]  /*0c70*/  FSEL R19, R10, R11, P2 ;  /* 0x0000000b0a137208 */ /* 0x000fd20001000000 */
.L_x_38:
[----:B------:R-:W-:Y:S05]  /*0c80*/  BSYNC.RECONVERGENT B1 ;  /* 0x0000000000017941 */ /* 0x000fea0003800200 */
.L_x_37:
[----:B------:R-:W-:Y:S05]  /*0c90*/  @!P1 BRA `(.L_x_27) ;  /* 0x0000000000649947 */ /* 0x000fea0003800000 */
[----:B------:R-:W-:Y:S01]  /*0ca0*/  ISETP.GE.U32.AND P1, PT, R27, 0x4, PT ;  /* 0x000000041b00780c */ /* 0x000fe20003f26070 */
[----:B------:R-:W-:-:S12]  /*0cb0*/  BSSY.RECONVERGENT B1, `(.L_x_39) ;  /* 0x000000d000017945 */ /* 0x000fd80003800200 */
[----:B------:R-:W-:Y:S05]  /*0cc0*/  @!P1 BRA `(.L_x_40) ;  /* 0x00000000002c9947 */ /* 0x000fea0003800000 */
[----:B------:R-:W-:-:S06]  /*0cd0*/  LEA R4, R26, R1, 0x2 ;  /* 0x000000011a047211 */ /* 0x000fcc00078e10ff */
[----:B------:R-:W2:Y:S01]  /*0ce0*/  LDL.128 R4, [R4] ;  /* 0x0000000004047983 */ /* 0x000ea20000100c00 */
        /* <DEDUP_REMOVED lines=8> */
[----:B------:R-:W-:-:S09]  /*0d70*/  FSEL R19, R6, R7, P1 ;  /* 0x0000000706137208 */ /* 0x000fd20000800000 */
.L_x_40:
[----:B------:R-:W-:Y:S05]  /*0d80*/  BSYNC.RECONVERGENT B1 ;  /* 0x0000000000017941 */ /* 0x000fea0003800200 */
.L_x_39:
[----:B------:R-:W-:Y:S05]  /*0d90*/  @!P0 BRA `(.L_x_27) ;  /* 0x0000000000248947 */ /* 0x000fea0003800000 */
[----:B------:R-:W-:Y:S01]  /*0da0*/  IMAD R26, R26, 0x4, R1 ;  /* 0x000000041a1a7824 */ /* 0x000fe200078e0201 */
[----:B------:R-:W-:-:S07]  /*0db0*/  IADD3 R24, PT, PT, -R24, RZ, RZ ;  /* 0x000000ff18187210 */ /* 0x000fce0007ffe1ff */
.L_x_41:
[----:B------:R0:W2:Y:S01]  /*0dc0*/  LDL R4, [R26] ;  /* 0x000000001a047983 */ /* 0x0000a20000100800 */
[----:B------:R-:W-:-:S05]  /*0dd0*/  VIADD R24, R24, 0x1 ;  /* 0x0000000118187836 */ /* 0x000fca0000000000 */
[----:B------:R-:W-:Y:S02]  /*0de0*/  ISETP.NE.AND P1, PT, R24, RZ, PT ;  /* 0x000000ff1800720c */ /* 0x000fe40003f25270 */
[----:B0-----:R-:W-:Y:S02]  /*0df0*/  IADD3 R26, PT, PT, R26, 0x4, RZ ;  /* 0x000000041a1a7810 */ /* 0x001fe40007ffe0ff */
[----:B--2---:R-:W-:-:S04]  /*0e00*/  FSETP.GT.AND P0, PT, R19, R4, PT ;  /* 0x000000041300720b */ /* 0x004fc80003f04000 */
[----:B------:R-:W-:-:S05]  /*0e10*/  FSEL R19, R19, R4, P0 ;  /* 0x0000000413137208 */ /* 0x000fca0000000000 */
[----:B------:R-:W-:Y:S05]  /*0e20*/  @P1 BRA `(.L_x_41) ;  /* 0xfffffffc00e41947 */ /* 0x000fea000383ffff */
.L_x_27:
[----:B------:R-:W-:Y:S05]  /*0e30*/  BSYNC.RECONVERGENT B0 ;  /* 0x0000000000007941 */ /* 0x000fea0003800200 */
.L_x_26:
[----:B------:R-:W0:Y:S01]  /*0e40*/  SHFL.BFLY PT, R4, R19, 0x10, 0x1f ;  /* 0x0e001f0013047f89 */ /* 0x000e2200000e0000 */
[----:B------:R-:W1:Y:S01]  /*0e50*/  S2UR UR6, SR_CgaCtaId ;  /* 0x00000000000679c3 */ /* 0x000e620000008800 */
[----:B------:R-:W-:Y:S01]  /*0e60*/  UMOV UR5, 0x400 ;  /* 0x0000040000057882 */ /* 0x000fe20000000000 */
[----:B------:R-:W-:Y:S01]  /*0e70*/  BSSY.RECONVERGENT B0, `(.L_x_42) ;  /* 0x0000113000007945 */ /* 0x000fe20003800200 */
[----:B------:R-:W2:Y:S01]  /*0e80*/  S2R R24, SR_TID.X ;  /* 0x0000000000187919 */ /* 0x000ea20000002100 */
[----:B------:R-:W-:Y:S02]  /*0e90*/  MOV R12, RZ ;  /* 0x000000ff000c7202 */ /* 0x000fe40000000f00 */
[----:B0-----:R-:W-:Y:S01]  /*0ea0*/  FMNMX R4, R4, R19, !PT ;  /* 0x0000001304047209 */ /* 0x001fe20007800000 */
[----:B-1----:R-:W-:-:S04]  /*0eb0*/  ULEA UR4, UR6, UR5, 0x18 ;  /* 0x0000000506047291 */ /* 0x002fc8000f8ec0ff */
[----:B------:R-:W0:Y:S02]  /*0ec0*/  SHFL.BFLY PT, R5, R4, 0x8, 0x1f ;  /* 0x0d001f0004057f89 */ /* 0x000e2400000e0000 */
[----:B------:R-:W-:Y:S02]  /*0ed0*/  LEA R26, R20, UR4, 0x2 ;  /* 0x00000004141a7c11 */ /* 0x000fe4000f8e10ff */
[C---:B--2---:R-:W-:Y:S02]  /*0ee0*/  ISETP.NE.AND P1, PT, R24.reuse, RZ, PT ;  /* 0x000000ff1800720c */ /* 0x044fe40003f25270 */
[----:B------:R-:W-:-:S04]  /*0ef0*/  ISETP.GE.U32.AND P0, PT, R24, R3, PT ;  /* 0x000000031800720c */ /* 0x000fc80003f06070 */
[----:B------:R-:W-:Y:S02]  /*0f00*/  ISETP.LT.AND P0, PT, R22, R25, !P0 ;  /* 0x000000191600720c */ /* 0x000fe40004701270 */
[----:B0-----:R-:W-:-:S05]  /*0f10*/  FMNMX R5, R4, R5, !PT ;  /* 0x0000000504057209 */ /* 0x001fca0007800000 */
[----:B------:R-:W0:Y:S02]  /*0f20*/  SHFL.BFLY PT, R6, R5, 0x4, 0x1f ;  /* 0x0c801f0005067f89 */ /* 0x000e2400000e0000 */
[----:B0-----:R-:W-:-:S05]  /*0f30*/  FMNMX R6, R5, R6, !PT ;  /* 0x0000000605067209 */ /* 0x001fca0007800000 */
[----:B------:R-:W0:Y:S02]  /*0f40*/  SHFL.BFLY PT, R7, R6, 0x2, 0x1f ;  /* 0x0c401f0006077f89 */ /* 0x000e2400000e0000 */
[----:B0-----:R-:W-:-:S05]  /*0f50*/  FMNMX R7, R6, R7, !PT ;  /* 0x0000000706077209 */ /* 0x001fca0007800000 */
[----:B------:R-:W0:Y:S02]  /*0f60*/  SHFL.BFLY PT, R8, R7, 0x1, 0x1f ;  /* 0x0c201f0007087f89 */ /* 0x000e2400000e0000 */
[----:B0-----:R-:W-:-:S05]  /*0f70*/  FMNMX R5, R7, R8, !PT ;  /* 0x0000000807057209 */ /* 0x001fca0007800000 */
[----:B------:R0:W-:Y:S01]  /*0f80*/  @!P1 STS [R26], R5 ;  /* 0x000000051a009388 */ /* 0x0001e20000000800 */
[----:B------:R-:W-:Y:S05]  /*0f90*/  @!P0 BRA `(.L_x_43) ;  /* 0x0000001000008947 */ /* 0x000fea0003800000 */
[----:B------:R1:W2:Y:S01]  /*0fa0*/  LDS R22, [R26] ;  /* 0x000000001a167984 */ /* 0x0002a20000000800 */
[----:B------:R-:W-:Y:S01]  /*0fb0*/  LOP3.LUT R4, RZ, R24, RZ, 0x33, !PT ;  /* 0x00000018ff047212 */ /* 0x000fe200078e33ff */
[----:B------:R-:W-:Y:S01]  /*0fc0*/  BSSY.RECONVERGENT B1, `(.L_x_44) ;  /* 0x0000085000017945 */ /* 0x000fe20003800200 */
[----:B------:R-:W-:Y:S02]  /*0fd0*/  HFMA2 R12, -RZ, RZ, 0, 0 ;  /* 0x00000000ff0c7431 */ /* 0x000fe400000001ff */
[----:B------:R-:W-:Y:S01]  /*0fe0*/  IMAD.MOV.U32 R28, RZ, RZ, RZ ;  /* 0x000000ffff1c7224 */ /* 0x000fe200078e00ff */
[----:B------:R-:W-:-:S04]  /*0ff0*/  IADD3 R4, PT, PT, R4, R3, RZ ;  /* 0x0000000304047210 */ /* 0x000fc80007ffe0ff */
[C---:B------:R-:W-:Y:S02]  /*1000*/  ISETP.GE.U32.AND P3, PT, R4.reuse, 0x1e0, PT ;  /* 0x000001e00400780c */ /* 0x040fe40003f66070 */
[----:B------:R-:W-:-:S04]  /*1010*/  LEA.HI R25, R4, 0x1, RZ, 0x1b ;  /* 0x0000000104197811 */ /* 0x000fc800078fd8ff */
[----:B------:R-:W-:-:S04]  /*1020*/  LOP3.LUT R27, R25, 0xf, RZ, 0xc0, !PT ;  /* 0x0000000f191b7812 */ /* 0x000fc800078ec0ff */
[----:B------:R-:W-:-:S03]  /*1030*/  ISETP.NE.AND P2, PT, R27, RZ, PT ;  /* 0x000000ff1b00720c */ /* 0x000fc60003f45270 */
[----:B-1----:R-:W-:Y:S10]  /*1040*/  @!P3 BRA `(.L_x_45) ;  /* 0x0000000400f0b947 */ /* 0x002ff40003800000 */
[----:B------:R-:W-:Y:S02]  /*1050*/  LOP3.LUT R28, R25, 0xffffff0, RZ, 0xc0, !PT ;  /* 0x0ffffff0191c7812 */ /* 0x000fe400078ec0ff */
[----:B------:R-:W-:Y:S02]  /*1060*/  IADD3 R29, PT, PT, R1, 0x20, RZ ;  /* 0x00000020011d7810 */ /* 0x000fe40007ffe0ff */
[----:B------:R-:W-:Y:S02]  /*1070*/  MOV R12, RZ ;  /* 0x000000ff000c7202 */ /* 0x000fe40000000f00 */
[----:B------:R-:W-:-:S07]  /*1080*/  IADD3 R30, PT, PT, -R28, RZ, RZ ;  /* 0x000000ff1c1e7210 */ /* 0x000fce0007ffe1ff */
.L_x_46:
[----:B0-----:R-:W2:Y:S04]  /*1090*/  LDL.128 R4, [R29+-0x20] ;  /* 0xffffe0001d047983 */ /* 0x001ea80000100c00 */
[----:B------:R-:W3:Y:S01]  /*10a0*/  LDL.128 R8, [R29+-0x10] ;  /* 0xfffff0001d087983 */ /* 0x000ee20000100c00 */
[--C-:B--2---:R-:W-:Y:S01]  /*10b0*/  FADD R4, R4, -R22.reuse ;  /* 0x8000001604047221 */ /* 0x104fe20000000000 */
[--C-:B------:R-:W-:Y:S01]  /*10c0*/  FADD R13, R5, -R22.reuse ;  /* 0x80000016050d7221 */ /* 0x100fe20000000000 */
[----:B------:R-:W-:Y:S02]  /*10d0*/  FADD R6, R6, -R22 ;  /* 0x8000001606067221 */ /* 0x000fe40000000000 */
[----:B------:R-:W-:Y:S01]  /*10e0*/  FMUL R5, R4, 1.4426950216293334961 ;  /* 0x3fb8aa3b04057820 */ /* 0x000fe20000400000 */
[----:B------:R-:W-:Y:S01]  /*10f0*/  FMUL R16, R13, 1.4426950216293334961 ;  /* 0x3fb8aa3b0d107820 */ /* 0x000fe20000400000 */
[----:B------:R-:W-:-:S03]  /*1100*/  FMUL R4, R6, 1.4426950216293334961 ;  /* 0x3fb8aa3b06047820 */ /* 0x000fc60000400000 */
[----:B------:R-:W-:Y:S02]  /*1110*/  FSETP.GEU.AND P3, PT, R5, -126, PT ;  /* 0xc2fc00000500780b */ /* 0x000fe40003f6e000 */
[----:B------:R-:W-:-:S11]  /*1120*/  FSETP.GEU.AND P4, PT, R16, -126, PT ;  /* 0xc2fc00001000780b */ /* 0x000fd60003f8e000 */
[----:B------:R-:W-:Y:S02]  /*1130*/  @!P3 FMUL R5, R5, 0.5 ;  /* 0x3f0000000505b820 */ /* 0x000fe40000400000 */
[----:B------:R-:W-:Y:S02]  /*1140*/  @!P4 FMUL R16, R16, 0.5 ;  /* 0x3f0000001010c820 */ /* 0x000fe40000400000 */
[----:B------:R-:W0:Y:S08]  /*1150*/  MUFU.EX2 R13, R5 ;  /* 0x00000005000d7308 */ /* 0x000e300000000800 */
[----:B------:R1:W2:Y:S01]  /*1160*/  MUFU.EX2 R15, R16 ;  /* 0x00000010000f7308 */ /* 0x0002a20000000800 */
[----:B0-----:R-:W-:Y:S01]  /*1170*/  @!P3 FMUL R13, R13, R13 ;  /* 0x0000000d0d0db220 */ /* 0x001fe20000400000 */
[----:B-1----:R-:W4:Y:S01]  /*1180*/  LDL.128 R16, [R29+0x10] ;  /* 0x000010001d107983 */ /* 0x002f220000100c00 */
[----:B------:R-:W-:-:S02]  /*1190*/  FSETP.GEU.AND P3, PT, R4, -126, PT ;  /* 0xc2fc00000400780b */ /* 0x000fc40003f6e000 */
[----:B------:R-:W-:Y:S01]  /*11a0*/  FADD R12, R13, R12 ;  /* 0x0000000c0d0c7221 */ /* 0x000fe20000000000 */
[----:B--2---:R-:W-:-:S04]  /*11b0*/  @!P4 FMUL R15, R15, R15 ;  /* 0x0000000f0f0fc220 */ /* 0x004fc80000400000 */
[----:B------:R-:W-:Y:S02]  /*11c0*/  FADD R6, R12, R15 ;  /* 0x0000000f0c067221 */ /* 0x000fe40000000000 */
[----:B------:R0:W2:Y:S04]  /*11d0*/  LDL.128 R12, [R29] ;  /* 0x000000001d0c7983 */ /* 0x0000a80000100c00 */
[----:B------:R-:W-:-:S04]  /*11e0*/  @!P3 FMUL R4, R4, 0.5 ;  /* 0x3f0000000404b820 */ /* 0x000fc80000400000 */
[----:B------:R-:W1:Y:S01]  /*11f0*/  MUFU.EX2 R5, R4 ;  /* 0x0000000400057308 */ /* 0x000e620000000800 */
[----:B------:R-:W-:-:S04]  /*1200*/  FADD R7, R7, -R22 ;  /* 0x8000001607077221 */ /* 0x000fc80000000000 */
[----:B------:R-:W-:Y:S01]  /*1210*/  FMUL R7, R7, 1.4426950216293334961 ;  /* 0x3fb8aa3b07077820 */ /* 0x000fe20000400000 */
[----:B-1----:R-:W-:-:S04]  /*1220*/  @!P3 FMUL R5, R5, R5 ;  /* 0x000000050505b220 */ /* 0x002fc80000400000 */
[----:B------:R-:W-:Y:S01]  /*1230*/  FSETP.GEU.AND P3, PT, R7, -126, PT ;  /* 0xc2fc00000700780b */ /* 0x000fe20003f6e000 */
[----:B------:R-:W-:-:S12]  /*1240*/  FADD R5, R6, R5 ;  /* 0x0000000506057221 */ /* 0x000fd80000000000 */
[----:B------:R-:W-:-:S04]  /*1250*/  @!P3 FMUL R7, R7, 0.5 ;  /* 0x3f0000000707b820 */ /* 0x000fc80000400000 */
[----:B------:R-:W1:Y:S01]  /*1260*/  MUFU.EX2 R6, R7 ;  /* 0x0000000700067308 */ /* 0x000e620000000800 */
[----:B---3--:R-:W-:-:S04]  /*1270*/  FADD R8, R8, -R22 ;  /* 0x8000001608087221 */ /* 0x008fc80000000000 */
[----:B------:R-:W-:Y:S01]  /*1280*/  FMUL R8, R8, 1.4426950216293334961 ;  /* 0x3fb8aa3b08087820 */ /* 0x000fe20000400000 */
[----:B-1----:R-:W-:-:S04]  /*1290*/  @!P3 FMUL R6, R6, R6 ;  /* 0x000000060606b220 */ /* 0x002fc80000400000 */
[----:B------:R-:W-:-:S13]  /*12a0*/  FSETP.GEU.AND P3, PT, R8, -126, PT ;  /* 0xc2fc00000800780b */ /* 0x000fda0003f6e000 */
[----:B------:R-:W-:-:S04]  /*12b0*/  @!P3 FMUL R8, R8, 0.5 ;  /* 0x3f0000000808b820 */ /* 0x000fc80000400000 */
[----:B------:R-:W1:Y:S01]  /*12c0*/  MUFU.EX2 R4, R8 ;  /* 0x0000000800047308 */ /* 0x000e620000000800 */
[----:B------:R-:W-:-:S04]  /*12d0*/  FADD R9, R9, -R22 ;  /* 0x8000001609097221 */ /* 0x000fc80000000000 */
[----:B------:R-:W-:Y:S01]  /*12e0*/  FMUL R9, R9, 1.4426950216293334961 ;  /* 0x3fb8aa3b09097820 */ /* 0x000fe20000400000 */
[----:B-1----:R-:W-:-:S04]  /*12f0*/  @!P3 FMUL R4, R4, R4 ;  /* 0x000000040404b220 */ /* 0x002fc80000400000 */
[----:B------:R-:W-:Y:S01]  /*1300*/  FSETP.GEU.AND P3, PT, R9, -126, PT ;  /* 0xc2fc00000900780b */ /* 0x000fe20003f6e000 */
[----:B------:R-:W-:-:S04]  /*1310*/  FADD R5, R5, R6 ;  /* 0x0000000605057221 */ /* 0x000fc80000000000 */
[----:B------:R-:W-:-:S08]  /*1320*/  FADD R4, R5, R4 ;  /* 0x0000000405047221 */ /* 0x000fd00000000000 */
[----:B------:R-:W-:-:S04]  /*1330*/  @!P3 FMUL R9, R9, 0.5 ;  /* 0x3f0000000909b820 */ /* 0x000fc80000400000 */
[----:B------:R-:W1:Y:S01]  /*1340*/  MUFU.EX2 R5, R9 ;  /* 0x0000000900057308 */ /* 0x000e620000000800 */
[--C-:B------:R-:W-:Y:S01]  /*1350*/  FADD R10, R10, -R22.reuse ;  /* 0x800000160a0a7221 */ /* 0x100fe20000000000 */
[----:B------:R-:W-:-:S04]  /*1360*/  FADD R11, R11, -R22 ;  /* 0x800000160b0b7221 */ /* 0x000fc80000000000 */
[----:B------:R-:W-:Y:S01]  /*1370*/  FMUL R7, R11, 1.4426950216293334961 ;  /* 0x3fb8aa3b0b077820 */ /* 0x000fe20000400000 */
[----:B-1----:R-:W-:-:S04]  /*1380*/  @!P3 FMUL R5, R5, R5 ;  /* 0x000000050505b220 */ /* 0x002fc80000400000 */
[----:B------:R-:W-:Y:S01]  /*1390*/  FADD R4, R4, R5 ;  /* 0x0000000504047221 */ /* 0x000fe20000000000 */
[----:B------:R-:W-:-:S05]  /*13a0*/  FMUL R5, R10, 1.4426950216293334961 ;  /* 0x3fb8aa3b0a057820 */ /* 0x000fca0000400000 */
[----:B------:R-:W-:Y:S02]  /*13b0*/  FSETP.GEU.AND P5, PT, R5, -126, PT ;  /* 0xc2fc00000500780b */ /* 0x000fe40003fae000 */
[----:B------:R-:W-:-:S11]  /*13c0*/  FSETP.GEU.AND P4, PT, R7, -126, PT ;  /* 0xc2fc00000700780b */ /* 0x000fd60003f8e000 */
[----:B------:R-:W-:Y:S02]  /*13d0*/  @!P5 FMUL R5, R5, 0.5 ;  /* 0x3f0000000505d820 */ /* 0x000fe40000400000 */
[----:B------:R-:W-:-:S04]  /*13e0*/  @!P4 FMUL R7, R7, 0.5 ;  /* 0x3f0000000707c820 */ /* 0x000fc80000400000 */
[----:B------:R-:W1:Y:S08]  /*13f0*/  MUFU.EX2 R5, R5 ;  /* 0x0000000500057308 */ /* 0x000e700000000800 */
[----:B------:R-:W3:Y:S01]  /*1400*/  MUFU.EX2 R6, R7 ;  /* 0x0000000700067308 */ /* 0x000ee20000000800 */
[----:B-1----:R-:W-:Y:S01]  /*1410*/  @!P5 FMUL R5, R5, R5 ;  /* 0x000000050505d220 */ /* 0x002fe20000400000 */
[----:B---3--:R-:W-:-:S03]  /*1420*/  @!P4 FMUL R6, R6, R6 ;  /* 0x000000060606c220 */ /* 0x008fc60000400000 */
[----:B------:R-:W-:Y:S01]  /*1430*/  FADD R5, R4, R5 ;  /* 0x0000000504057221 */ /* 0x000fe20000000000 */
[----:B------:R-:W-:Y:S01]  /*1440*/  IADD3 R30, PT, PT, R30, 0x10, RZ ;  /* 0x000000101e1e7810 */ /* 0x000fe20007ffe0ff */
[----:B0-----:R-:W-:Y:S02]  /*1450*/  VIADD R29, R29, 0x40 ;  /* 0x000000401d1d7836 */ /* 0x001fe40000000000 */
[----:B--2---:R-:W-:-:S04]  /*1460*/  FADD R12, R12, -R22 ;  /* 0x800000160c0c7221 */ /* 0x004fc80000000000 */
[----:B------:R-:W-:Y:S01]  /*1470*/  FMUL R8, R12, 1.4426950216293334961 ;  /* 0x3fb8aa3b0c087820 */ /* 0x000fe20000400000 */
[--C-:B------:R-:W-:Y:S01]  /*1480*/  FADD R13, R13, -R22.reuse ;  /* 0x800000160d0d7221 */ /* 0x100fe20000000000 */
[----:B------:R-:W-:-:S03]  /*1490*/  FADD R14, R14, -R22 ;  /* 0x800000160e0e7221 */ /* 0x000fc60000000000 */
[----:B------:R-:W-:Y:S01]  /*14a0*/  FSETP.GEU.AND P3, PT, R8, -126, PT ;  /* 0xc2fc00000800780b */ /* 0x000fe20003f6e000 */
[----:B------:R-:W-:Y:S01]  /*14b0*/  FMUL R11, R13, 1.4426950216293334961 ;  /* 0x3fb8aa3b0d0b7820 */ /* 0x000fe20000400000 */
[----:B------:R-:W-:Y:S01]  /*14c0*/  FMUL R9, R14, 1.4426950216293334961 ;  /* 0x3fb8aa3b0e097820 */ /* 0x000fe20000400000 */
[----:B------:R-:W-:-:S03]  /*14d0*/  FADD R15, R15, -R22 ;  /* 0x800000160f0f7221 */ /* 0x000fc60000000000 */
[----:B------:R-:W-:Y:S01]  /*14e0*/  FSETP.GEU.AND P6, PT, R11, -126, PT ;  /* 0xc2fc00000b00780b */ /* 0x000fe20003fce000 */
[----:B------:R-:W-:Y:S01]  /*14f0*/  FMUL R10, R15, 1.4426950216293334961 ;  /* 0x3fb8aa3b0f0a7820 */ /* 0x000fe20000400000 */
[----:B------:R-:W-:-:S04]  /*1500*/  FSETP.GEU.AND P5, PT, R9, -126, PT ;  /* 0xc2fc00000900780b */ /* 0x000fc80003fae000 */
[----:B------:R-:W-:Y:S01]  /*1510*/  FSETP.GEU.AND P4, PT, R10, -126, PT ;  /* 0xc2fc00000a00780b */ /* 0x000fe20003f8e000 */
[----:B------:R-:W-:-:S06]  /*1520*/  @!P3 FMUL R8, R8, 0.5 ;  /* 0x3f0000000808b820 */ /* 0x000fcc0000400000 */
[----:B------:R-:W0:Y:S01]  /*1530*/  MUFU.EX2 R8, R8 ;  /* 0x0000000800087308 */ /* 0x000e220000000800 */
[----:B------:R-:W-:Y:S01]  /*1540*/  @!P6 FMUL R11, R11, 0.5 ;  /* 0x3f0000000b0be820 */ /* 0x000fe20000400000 */
[----:B------:R-:W-:Y:S01]  /*1550*/  @!P5 FMUL R9, R9, 0.5 ;  /* 0x3f0000000909d820 */ /* 0x000fe20000400000 */
[----:B----4-:R-:W-:-:S03]  /*1560*/  FADD R16, R16, -R22 ;  /* 0x8000001610107221 */ /* 0x010fc60000000000 */
[----:B------:R-:W-:Y:S02]  /*1570*/  @!P4 FMUL R10, R10, 0.5 ;  /* 0x3f0000000a0ac820 */ /* 0x000fe40000400000 */
[----:B------:R-:W1:Y:S01]  /*1580*/  MUFU.EX2 R7, R11 ;  /* 0x0000000b00077308 */ /* 0x000e620000000800 */
[----:B------:R-:W-:Y:S01]  /*1590*/  FMUL R12, R16, 1.4426950216293334961 ;  /* 0x3fb8aa3b100c7820 */ /* 0x000fe20000400000 */
[----:B------:R-:W-:-:S06]  /*15a0*/  FADD R17, R17, -R22 ;  /* 0x8000001611117221 */ /* 0x000fcc0000000000 */
[----:B------:R-:W2:Y:S01]  /*15b0*/  MUFU.EX2 R9, R9 ;  /* 0x0000000900097308 */ /* 0x000ea20000000800 */
[----:B0-----:R-:W-:Y:S01]  /*15c0*/  @!P3 FMUL R8, R8, R8 ;  /* 0x000000080808b220 */ /* 0x001fe20000400000 */
[----:B------:R-:W-:Y:S01]  /*15d0*/  FSETP.GEU.AND P3, PT, R12, -126, PT ;  /* 0xc2fc00000c00780b */ /* 0x000fe20003f6e000 */
[----:B------:R-:W-:-:S05]  /*15e0*/  FADD R18, R18, -R22 ;  /* 0x8000001612127221 */ /* 0x000fca0000000000 */
[----:B------:R-:W0:Y:S01]  /*15f0*/  MUFU.EX2 R10, R10 ;  /* 0x0000000a000a7308 */ /* 0x000e220000000800 */
[----:B------:R-:W-:Y:S01]  /*1600*/  FMUL R13, R17, 1.4426950216293334961 ;  /* 0x3fb8aa3b110d7820 */ /* 0x000fe20000400000 */
[----:B------:R-:W-:Y:S01]  /*1610*/  FMUL R4, R18, 1.4426950216293334961 ;  /* 0x3fb8aa3b12047820 */ /* 0x000fe20000400000 */
[----:B-1----:R-:W-:Y:S01]  /*1620*/  @!P6 FMUL R7, R7, R7 ;  /* 0x000000070707e220 */ /* 0x002fe20000400000 */
[----:B------:R-:W-:Y:S02]  /*1630*/  FADD R19, R19, -R22 ;  /* 0x8000001613137221 */ /* 0x000fe40000000000 */
[----:B------:R-:W-:Y:S02]  /*1640*/  FSETP.GEU.AND P6, PT, R13, -126, PT ;  /* 0xc2fc00000d00780b */ /* 0x000fe40003fce000 */
[----:B------:R-:W-:Y:S01]  /*1650*/  FMUL R11, R19, 1.4426950216293334961 ;  /* 0x3fb8aa3b130b7820 */ /* 0x000fe20000400000 */
[----:B--2---:R-:W-:Y:S01]  /*1660*/  @!P5 FMUL R9, R9, R9 ;  /* 0x000000090909d220 */ /* 0x004fe20000400000 */
[----:B------:R-:W-:Y:S01]  /*1670*/  FSETP.GEU.AND P5, PT, R4, -126, PT ;  /* 0xc2fc00000400780b */ /* 0x000fe20003fae000 */
[----:B------:R-:W-:Y:S01]  /*1680*/  @!P3 FMUL R12, R12, 0.5 ;  /* 0x3f0000000c0cb820 */ /* 0x000fe20000400000 */
[----:B0-----:R-:W-:Y:S01]  /*1690*/  @!P4 FMUL R10, R10, R10 ;  /* 0x0000000a0a0ac220 */ /* 0x001fe20000400000 */
[----:B------:R-:W-:-:S04]  /*16a0*/  FSETP.GEU.AND P4, PT, R11, -126, PT ;  /* 0xc2fc00000b00780b */ /* 0x000fc80003f8e000 */
[----:B------:R-:W0:Y:S02]  /*16b0*/  MUFU.EX2 R12, R12 ;  /* 0x0000000c000c7308 */ /* 0x000e240000000800 */
[----:B------:R-:W-:Y:S01]  /*16c0*/  @!P6 FMUL R13, R13, 0.5 ;  /* 0x3f0000000d0de820 */ /* 0x000fe20000400000 */
[----:B------:R-:W-:-:S03]  /*16d0*/  FADD R15, R5, R6 ;  /* 0x00000006050f7221 */ /* 0x000fc60000000000 */
[----:B------:R-:W-:Y:S01]  /*16e0*/  @!P5 FMUL R4, R4, 0.5 ;  /* 0x3f0000000404d820 */ /* 0x000fe20000400000 */
[----:B------:R-:W-:Y:S01]  /*16f0*/  FADD R8, R15, R8 ;  /* 0x000000080f087221 */ /* 0x000fe20000000000 */
[----:B------:R-:W1:Y:S03]  /*1700*/  MUFU.EX2 R5, R13 ;  /* 0x0000000d00057308 */ /* 0x000e660000000800 */
[----:B------:R-:W-:Y:S01]  /*1710*/  FADD R8, R8, R7 ;  /* 0x0000000708087221 */ /* 0x000fe20000000000 */
[----:B------:R-:W-:-:S04]  /*1720*/  @!P4 FMUL R11, R11, 0.5 ;  /* 0x3f0000000b0bc820 */ /* 0x000fc80000400000 */
[----:B------:R-:W2:Y:S01]  /*1730*/  MUFU.EX2 R15, R4 ;  /* 0x00000004000f7308 */ /* 0x000ea20000000800 */
[----:B------:R-:W-:Y:S01]  /*1740*/  FADD R9, R8, R9 ;  /* 0x0000000908097221 */ /* 0x000fe20000000000 */
[----:B0-----:R-:W-:-:S06]  /*1750*/  @!P3 FMUL R12, R12, R12 ;  /* 0x0000000c0c0cb220 */ /* 0x001fcc0000400000 */
[----:B------:R-:W0:Y:S01]  /*1760*/  MUFU.EX2 R7, R11 ;  /* 0x0000000b00077308 */ /* 0x000e220000000800 */
[----:B------:R-:W-:Y:S01]  /*1770*/  FADD R9, R9, R10 ;  /* 0x0000000a09097221 */ /* 0x000fe20000000000 */
[----:B------:R-:W-:Y:S01]  /*1780*/  ISETP.NE.AND P3, PT, R30, RZ, PT ;  /* 0x000000ff1e00720c */ /* 0x000fe20003f65270 */
[----:B-1----:R-:W-:Y:S02]  /*1790*/  @!P6 FMUL R5, R5, R5 ;  /* 0x000000050505e220 */ /* 0x002fe40000400000 */
[----:B------:R-:W-:-:S04]  /*17a0*/  FADD R12, R9, R12 ;  /* 0x0000000c090c7221 */ /* 0x000fc80000000000 */
[----:B------:R-:W-:Y:S01]  /*17b0*/  FADD R12, R12, R5 ;  /* 0x000000050c0c7221 */ /* 0x000fe20000000000 */
[----:B--2---:R-:W-:-:S04]  /*17c0*/  @!P5 FMUL R15, R15, R15 ;  /* 0x0000000f0f0fd220 */ /* 0x004fc80000400000 */
[----:B------:R-:W-:Y:S01]  /*17d0*/  FADD R12, R12, R15 ;  /* 0x0000000f0c0c7221 */ /* 0x000fe20000000000 */
[----:B0-----:R-:W-:-:S04]  /*17e0*/  @!P4 FMUL R7, R7, R7 ;  /* 0x000000070707c220 */ /* 0x001fc80000400000 */
[----:B------:R-:W-:Y:S01]  /*17f0*/  FADD R12, R12, R7 ;  /* 0x000000070c0c7221 */ /* 0x000fe20000000000 */
[----:B------:R-:W-:Y:S06]  /*1800*/  @P3 BRA `(.L_x_46) ;  /* 0xfffffff800203947 */ /* 0x000fec000383ffff */
.L_x_45:
[----:B------:R-:W-:Y:S05]  /*1810*/  BSYNC.RECONVERGENT B1 ;  /* 0x0000000000017941 */ /* 0x000fea0003800200 */
.L_x_44:
[----:B------:R-:W-:Y:S05]  /*1820*/  @!P2 BRA `(.L_x_43) ;  /* 0x0000000400dca947 */ /* 0x000fea0003800000 */
[----:B------:R-:W-:Y:S01]  /*1830*/  ISETP.GE.U32.AND P3, PT, R27, 0x8, PT ;  /* 0x000000081b00780c */ /* 0x000fe20003f66070 */
[----:B------:R-:W-:Y:S01]  /*1840*/  BSSY.RECONVERGENT B1, `(.L_x_47) ;  /* 0x0000040000017945 */ /* 0x000fe20003800200 */
[----:B------:R-:W-:-:S04]  /*1850*/  LOP3.LUT R14, R25, 0x7, RZ, 0xc0, !PT ;  /* 0x00000007190e7812 */ /* 0x000fc800078ec0ff */
[----:B------:R-:W-:-:S07]  /*1860*/  ISETP.NE.AND P2, PT, R14, RZ, PT ;  /* 0x000000ff0e00720c */ /* 0x000fce0003f45270 */
[----:B------:R-:W-:Y:S06]  /*1870*/  @!P3 BRA `(.L_x_48) ;  /* 0x0000000000f0b947 */ /* 0x000fec0003800000 */
[----:B------:R-:W-:-:S05]  /*1880*/  LEA R13, R28, R1, 0x2 ;  /* 0x000000011c0d7211 */ /* 0x000fca00078e10ff */
[----:B0-----:R-:W2:Y:S04]  /*1890*/  LDL.128 R4, [R13] ;  /* 0x000000000d047983 */ /* 0x001ea80000100c00 */
[----:B------:R-:W3:Y:S01]  /*18a0*/  LDL.128 R8, [R13+0x10] ;  /* 0x000010000d087983 */ /* 0x000ee20000100c00 */
[----:B------:R-:W-:Y:S01]  /*18b0*/  IADD3 R28, PT, PT, R28, 0x8, RZ ;  /* 0x000000081c1c7810 */ /* 0x000fe20007ffe0ff */
[----:B--2---:R-:W-:Y:S01]  /*18c0*/  FADD R4, R4, -R22 ;  /* 0x8000001604047221 */ /* 0x004fe20000000000 */
[C---:B------:R-:W-:Y:S01]  /*18d0*/  FADD R5, -R22.reuse, R5 ;  /* 0x0000000516057221 */ /* 0x040fe20000000100 */
[C---:B------:R-:W-:Y:S01]  /*18e0*/  FADD R6, -R22.reuse, R6 ;  /* 0x0000000616067221 */ /* 0x040fe20000000100 */
[----:B------:R-:W-:Y:S01]  /*18f0*/  FADD R7, -R22, R7 ;  /* 0x0000000716077221 */ /* 0x000fe20000000100 */
[----:B------:R-:W-:Y:S01]  /*1900*/  FMUL R15, R4, 1.4426950216293334961 ;  /* 0x3fb8aa3b040f7820 */ /* 0x000fe20000400000 */
[----:B------:R-:W-:Y:S01]  /*1910*/  FMUL R4, R5, 1.4426950216293334961 ;  /* 0x3fb8aa3b05047820 */ /* 0x000fe20000400000 */
[----:B------:R-:W-:Y:S01]  /*1920*/  FMUL R6, R6, 1.4426950216293334961 ;  /* 0x3fb8aa3b06067820 */ /* 0x000fe20000400000 */
[----:B------:R-:W-:Y:S01]  /*1930*/  FMUL R7, R7, 1.4426950216293334961 ;  /* 0x3fb8aa3b07077820 */ /* 0x000fe20000400000 */
[----:B---3--:R-:W-:Y:S01]  /*1940*/  FADD R8, R8, -R22 ;  /* 0x8000001608087221 */ /* 0x008fe20000000000 */
[----:B------:R-:W-:Y:S01]  /*1950*/  FSETP.GEU.AND P5, PT, R15, -126, PT ;  /* 0xc2fc00000f00780b */ /* 0x000fe20003fae000 */
[----:B------:R-:W-:Y:S01]  /*1960*/  FADD R9, -R22, R9 ;  /* 0x0000000916097221 */ /* 0x000fe20000000100 */
[----:B------:R-:W-:Y:S01]  /*1970*/  FSETP.GEU.AND P6, PT, R4, -126, PT ;  /* 0xc2fc00000400780b */ /* 0x000fe20003fce000 */
[----:B------:R-:W-:Y:S01]  /*1980*/  FMUL R8, R8, 1.4426950216293334961 ;  /* 0x3fb8aa3b08087820 */ /* 0x000fe20000400000 */
[----:B------:R-:W-:Y:S01]  /*1990*/  FSETP.GEU.AND P3, PT, R6, -126, PT ;  /* 0xc2fc00000600780b */ /* 0x000fe20003f6e000 */
[C---:B------:R-:W-:Y:S01]  /*19a0*/  FADD R13, -R22.reuse, R10 ;  /* 0x0000000a160d7221 */ /* 0x040fe20000000100 */
[----:B------:R-:W-:Y:S01]  /*19b0*/  FSETP.GEU.AND P4, PT, R7, -126, PT ;  /* 0xc2fc00000700780b */ /* 0x000fe20003f8e000 */
[----:B------:R-:W-:Y:S01]  /*19c0*/  FMUL R10, R9, 1.4426950216293334961 ;  /* 0x3fb8aa3b090a7820 */ /* 0x000fe20000400000 */
[----:B------:R-:W-:Y:S01]  /*19d0*/  FADD R11, -R22, R11 ;  /* 0x0000000b160b7221 */ /* 0x000fe20000000100 */
[----:B------:R-:W-:-:S03]  /*19e0*/  FMUL R13, R13, 1.4426950216293334961 ;  /* 0x3fb8aa3b0d0d7820 */ /* 0x000fc60000400000 */
[----:B------:R-:W-:Y:S01]  /*19f0*/  FMUL R16, R11, 1.4426950216293334961 ;  /* 0x3fb8aa3b0b107820 */ /* 0x000fe20000400000 */
[----:B------:R-:W-:Y:S02]  /*1a00*/  @!P5 FMUL R15, R15, 0.5 ;  /* 0x3f0000000f0fd820 */ /* 0x000fe40000400000 */
[----:B------:R-:W-:Y:S02]  /*1a10*/  @!P6 FMUL R4, R4, 0.5 ;  /* 0x3f0000000404e820 */ /* 0x000fe40000400000 */
[----:B------:R-:W0:Y:S01]  /*1a20*/  MUFU.EX2 R5, R15 ;  /* 0x0000000f00057308 */ /* 0x000e220000000800 */
[----:B------:R-:W-:Y:S01]  /*1a30*/  @!P3 FMUL R6, R6, 0.5 ;  /* 0x3f0000000606b820 */ /* 0x000fe20000400000 */
[----:B------:R-:W-:-:S06]  /*1a40*/  @!P4 FMUL R7, R7, 0.5 ;  /* 0x3f0000000707c820 */ /* 0x000fcc0000400000 */
[----:B------:R-:W1:Y:S08]  /*1a50*/  MUFU.EX2 R4, R4 ;  /* 0x0000000400047308 */ /* 0x000e700000000800 */
[----:B------:R-:W2:Y:S01]  /*1a60*/  MUFU.EX2 R6, R6 ;  /* 0x0000000600067308 */ /* 0x000ea20000000800 */
[----:B0-----:R-:W-:Y:S01]  /*1a70*/  @!P5 FMUL R5, R5, R5 ;  /* 0x000000050505d220 */ /* 0x001fe20000400000 */
[----:B------:R-:W-:-:S03]  /*1a80*/  FSETP.GEU.AND P5, PT, R8, -126, PT ;  /* 0xc2fc00000800780b */ /* 0x000fc60003fae000 */
[----:B------:R-:W-:-:S03]  /*1a90*/  FADD R5, R12, R5 ;  /* 0x000000050c057221 */ /* 0x000fc60000000000 */
[----:B------:R-:W0:Y:S01]  /*1aa0*/  MUFU.EX2 R7, R7 ;  /* 0x0000000700077308 */ /* 0x000e220000000800 */
[----:B-1----:R-:W-:Y:S01]  /*1ab0*/  @!P6 FMUL R4, R4, R4 ;  /* 0x000000040404e220 */ /* 0x002fe20000400000 */
[----:B------:R-:W-:-:S03]  /*1ac0*/  FSETP.GEU.AND P6, PT, R10, -126, PT ;  /* 0xc2fc00000a00780b */ /* 0x000fc60003fce000 */
[----:B------:R-:W-:Y:S02]  /*1ad0*/  FADD R5, R5, R4 ;  /* 0x0000000405057221 */ /* 0x000fe40000000000 */
[----:B------:R-:W-:Y:S01]  /*1ae0*/  @!P5 FMUL R8, R8, 0.5 ;  /* 0x3f0000000808d820 */ /* 0x000fe20000400000 */
[----:B--2---:R-:W-:Y:S01]  /*1af0*/  @!P3 FMUL R6, R6, R6 ;  /* 0x000000060606b220 */ /* 0x004fe20000400000 */
[----:B------:R-:W-:Y:S02]  /*1b00*/  FSETP.GEU.AND P3, PT, R13, -126, PT ;  /* 0xc2fc00000d00780b */ /* 0x000fe40003f6e000 */
[----:B------:R-:W1:Y:S01]  /*1b10*/  MUFU.EX2 R9, R8 ;  /* 0x0000000800097308 */ /* 0x000e620000000800 */
[----:B------:R-:W-:-:S03]  /*1b20*/  FADD R6, R5, R6 ;  /* 0x0000000605067221 */ /* 0x000fc60000000000 */
[----:B------:R-:W-:Y:S01]  /*1b30*/  @!P6 FMUL R10, R10, 0.5 ;  /* 0x3f0000000a0ae820 */ /* 0x000fe20000400000 */
[----:B0-----:R-:W-:Y:S01]  /*1b40*/  @!P4 FMUL R7, R7, R7 ;  /* 0x000000070707c220 */ /* 0x001fe20000400000 */
[----:B------:R-:W-:Y:S02]  /*1b50*/  FSETP.GEU.AND P4, PT, R16, -126, PT ;  /* 0xc2fc00001000780b */ /* 0x000fe40003f8e000 */
[----:B------:R-:W0:Y:S01]  /*1b60*/  MUFU.EX2 R11, R10 ;  /* 0x0000000a000b7308 */ /* 0x000e220000000800 */
[----:B------:R-:W-:Y:S02]  /*1b70*/  FADD R6, R6, R7 ;  /* 0x0000000706067221 */ /* 0x000fe40000000000 */
[----:B------:R-:W-:-:S05]  /*1b80*/  @!P3 FMUL R13, R13, 0.5 ;  /* 0x3f0000000d0db820 */ /* 0x000fca0000400000 */
[----:B------:R-:W2:Y:S01]  /*1b90*/  MUFU.EX2 R15, R13 ;  /* 0x0000000d000f7308 */ /* 0x000ea20000000800 */
[----:B-1----:R-:W-:Y:S02]  /*1ba0*/  @!P5 FMUL R9, R9, R9 ;  /* 0x000000090909d220 */ /* 0x002fe40000400000 */
[----:B------:R-:W-:Y:S02]  /*1bb0*/  @!P4 FMUL R16, R16, 0.5 ;  /* 0x3f0000001010c820 */ /* 0x000fe40000400000 */
[----:B------:R-:W-:-:S03]  /*1bc0*/  FADD R6, R6, R9 ;  /* 0x0000000906067221 */ /* 0x000fc60000000000 */
[----:B------:R-:W1:Y:S01]  /*1bd0*/  MUFU.EX2 R5, R16 ;  /* 0x0000001000057308 */ /* 0x000e620000000800 */
[----:B0-----:R-:W-:-:S04]  /*1be0*/  @!P6 FMUL R11, R11, R11 ;  /* 0x0000000b0b0be220 */ /* 0x001fc80000400000 */
[----:B------:R-:W-:Y:S01]  /*1bf0*/  FADD R6, R6, R11 ;  /* 0x0000000b06067221 */ /* 0x000fe20000000000 */
[----:B--2---:R-:W-:-:S04]  /*1c00*/  @!P3 FMUL R15, R15, R15 ;  /* 0x0000000f0f0fb220 */ /* 0x004fc80000400000 */
[----:B------:R-:W-:Y:S01]  /*1c10*/  FADD R6, R6, R15 ;  /* 0x0000000f06067221 */ /* 0x000fe20000000000 */
[----:B-1----:R-:W-:-:S04]  /*1c20*/  @!P4 FMUL R5, R5, R5 ;  /* 0x000000050505c220 */ /* 0x002fc80000400000 */
[----:B------:R-:W-:-:S07]  /*1c30*/  FADD R12, R6, R5 ;  /* 0x00000005060c7221 */ /* 0x000fce0000000000 */
.L_x_48:
[----:B------:R-:W-:Y:S05]  /*1c40*/  BSYNC.RECONVERGENT B1 ;  /* 0x0000000000017941 */ /* 0x000fea0003800200 */
.L_x_47:
[----:B------:R-:W-:Y:S05]  /*1c50*/  @!P2 BRA `(.L_x_43) ;  /* 0x0000000000d0a947 */ /* 0x000fea0003800000 */
[----:B------:R-:W-:Y:S01]  /*1c60*/  ISETP.GE.U32.AND P3, PT, R14, 0x4, PT ;  /* 0x000000040e00780c */ /* 0x000fe20003f66070 */
[----:B------:R-:W-:Y:S01]  /*1c70*/  BSSY.RECONVERGENT B1, `(.L_x_49) ;  /* 0x0000023000017945 */ /* 0x000fe20003800200 */
[----:B------:R-:W-:-:S04]  /*1c80*/  LOP3.LUT R25, R25, 0x3, RZ, 0xc0, !PT ;  /* 0x0000000319197812 */ /* 0x000fc800078ec0ff */
[----:B------:R-:W-:-:S07]  /*1c90*/  ISETP.NE.AND P2, PT, R25, RZ, PT ;  /* 0x000000ff1900720c */ /* 0x000fce0003f45270 */
[----:B------:R-:W-:Y:S06]  /*1ca0*/  @!P3 BRA `(.L_x_50) ;  /* 0x00000000007cb947 */ /* 0x000fec0003800000 */
[----:B------:R-:W-:-:S06]  /*1cb0*/  LEA R4, R28, R1, 0x2 ;  /* 0x000000011c047211 */ /* 0x000fcc00078e10ff */
[----:B0-----:R-:W2:Y:S01]  /*1cc0*/  LDL.128 R4, [R4] ;  /* 0x0000000004047983 */ /* 0x001ea20000100c00 */
        /* <DEDUP_REMOVED lines=8> */
[----:B------:R-:W-:Y:S02]  /*1d50*/  FMUL R7, R7, 1.4426950216293334961 ;  /* 0x3fb8aa3b07077820 */ /* 0x000fe40000400000 */
[----:B------:R-:W-:-:S02]  /*1d60*/  FSETP.GEU.AND P3, PT, R8, -126, PT ;  /* 0xc2fc00000800780b */ /* 0x000fc40003f6e000 */
[----:B------:R-:W-:Y:S02]  /*1d70*/  FSETP.GEU.AND P4, PT, R6, -126, PT ;  /* 0xc2fc00000600780b */ /* 0x000fe40003f8e000 */
[----:B------:R-:W-:Y:S02]  /*1d80*/  FSETP.GEU.AND P5, PT, R9, -126, PT ;  /* 0xc2fc00000900780b */ /* 0x000fe40003fae000 */
[----:B------:R-:W-:-:S07]  /*1d90*/  FSETP.GEU.AND P6, PT, R7, -126, PT ;  /* 0xc2fc00000700780b */ /* 0x000fce0003fce000 */
[----:B------:R-:W-:Y:S02]  /*1da0*/  @!P3 FMUL R8, R8, 0.5 ;  /* 0x3f0000000808b820 */ /* 0x000fe40000400000 */
[----:B------:R-:W-:Y:S02]  /*1db0*/  @!P4 FMUL R6, R6, 0.5 ;  /* 0x3f0000000606c820 */ /* 0x000fe40000400000 */
[----:B------:R-:W0:Y:S01]  /*1dc0*/  MUFU.EX2 R5, R8 ;  /* 0x0000000800057308 */ /* 0x000e220000000800 */
[----:B------:R-:W-:Y:S01]  /*1dd0*/  @!P5 FMUL R9, R9, 0.5 ;  /* 0x3f0000000909d820 */ /* 0x000fe20000400000 */
[----:B------:R-:W-:-:S06]  /*1de0*/  @!P6 FMUL R7, R7, 0.5 ;  /* 0x3f0000000707e820 */ /* 0x000fcc0000400000 */
[----:B------:R-:W1:Y:S08]  /*1df0*/  MUFU.EX2 R4, R6 ;  /* 0x0000000600047308 */ /* 0x000e700000000800 */
[----:B------:R-:W2:Y:S01]  /*1e00*/  MUFU.EX2 R10, R9 ;  /* 0x00000009000a7308 */ /* 0x000ea20000000800 */
[----:B0-----:R-:W-:-:S04]  /*1e10*/  @!P3 FMUL R5, R5, R5 ;  /* 0x000000050505b220 */ /* 0x001fc80000400000 */
[----:B------:R-:W-:-:S03]  /*1e20*/  FADD R5, R12, R5 ;  /* 0x000000050c057221 */ /* 0x000fc60000000000 */
[----:B------:R-:W0:Y:S01]  /*1e30*/  MUFU.EX2 R14, R7 ;  /* 0x00000007000e7308 */ /* 0x000e220000000800 */
[----:B-1----:R-:W-:-:S04]  /*1e40*/  @!P4 FMUL R4, R4, R4 ;  /* 0x000000040404c220 */ /* 0x002fc80000400000 */
[----:B------:R-:W-:Y:S01]  /*1e50*/  FADD R5, R5, R4 ;  /* 0x0000000405057221 */ /* 0x000fe20000000000 */
[----:B--2---:R-:W-:-:S04]  /*1e60*/  @!P5 FMUL R10, R10, R10 ;  /* 0x0000000a0a0ad220 */ /* 0x004fc80000400000 */
[----:B------:R-:W-:Y:S01]  /*1e70*/  FADD R5, R5, R10 ;  /* 0x0000000a05057221 */ /* 0x000fe20000000000 */
[----:B0-----:R-:W-:-:S04]  /*1e80*/  @!P6 FMUL R14, R14, R14 ;  /* 0x0000000e0e0ee220 */ /* 0x001fc80000400000 */
[----:B------:R-:W-:-:S07]  /*1e90*/  FADD R12, R5, R14 ;  /* 0x0000000e050c7221 */ /* 0x000fce0000000000 */
.L_x_50:
[----:B------:R-:W-:Y:S05]  /*1ea0*/  BSYNC.RECONVERGENT B1 ;  /* 0x0000000000017941 */ /* 0x000fea0003800200 */
.L_x_49:
[----:B------:R-:W-:Y:S05]  /*1eb0*/  @!P2 BRA `(.L_x_43) ;  /* 0x000000000038a947 */ /* 0x000fea0003800000 */
[----:B------:R-:W-:Y:S02]  /*1ec0*/  IMAD R28, R28, 0x4, R1 ;  /* 0x000000041c1c7824 */ /* 0x000fe400078e0201 */
[----:B------:R-:W-:-:S07]  /*1ed0*/  IMAD.MOV R25, RZ, RZ, -R25 ;  /* 0x000000ffff197224 */ /* 0x000fce00078e0a19 */
.L_x_51:
[----:B0-----:R0:W2:Y:S01]  /*1ee0*/  LDL R5, [R28] ;  /* 0x000000001c057983 */ /* 0x0010a20000100800 */
[----:B------:R-:W-:-:S04]  /*1ef0*/  IADD3 R25, PT, PT, R25, 0x1, RZ ;  /* 0x0000000119197810 */ /* 0x000fc80007ffe0ff */
[----:B------:R-:W-:Y:S02]  /*1f00*/  ISETP.NE.AND P3, PT, R25, RZ, PT ;  /* 0x000000ff1900720c */ /* 0x000fe40003f65270 */
[----:B0-----:R-:W-:Y:S01]  /*1f10*/  IADD3 R28, PT, PT, R28, 0x4, RZ ;  /* 0x000000041c1c7810 */ /* 0x001fe20007ffe0ff */
[----:B--2---:R-:W-:-:S04]  /*1f20*/  FADD R5, R5, -R22 ;  /* 0x8000001605057221 */ /* 0x004fc80000000000 */
[----:B------:R-:W-:-:S05]  /*1f30*/  FMUL R5, R5, 1.4426950216293334961 ;  /* 0x3fb8aa3b05057820 */ /* 0x000fca0000400000 */
[----:B------:R-:W-:-:S13]  /*1f40*/  FSETP.GEU.AND P2, PT, R5, -126, PT ;  /* 0xc2fc00000500780b */ /* 0x000fda0003f4e000 */
[----:B------:R-:W-:-:S04]  /*1f50*/  @!P2 FMUL R5, R5, 0.5 ;  /* 0x3f0000000505a820 */ /* 0x000fc80000400000 */
[----:B------:R-:W0:Y:S02]  /*1f60*/  MUFU.EX2 R7, R5 ;  /* 0x0000000500077308 */ /* 0x000e240000000800 */
[----:B0-----:R-:W-:-:S04]  /*1f70*/  @!P2 FMUL R7, R7, R7 ;  /* 0x000000070707a220 */ /* 0x001fc80000400000 */
[----:B------:R-:W-:Y:S01]  /*1f80*/  FADD R12, R7, R12 ;  /* 0x0000000c070c7221 */ /* 0x000fe20000000000 */
[----:B------:R-:W-:Y:S06]  /*1f90*/  @P3 BRA `(.L_x_51) ;  /* 0xfffffffc00d03947 */ /* 0x000fec000383ffff */
.L_x_43:
[----:B------:R-:W-:Y:S05]  /*1fa0*/  BSYNC.RECONVERGENT B0 ;  /* 0x0000000000007941 */ /* 0x000fea0003800200 */
.L_x_42:
[----:B0-----:R-:W0:Y:S01]  /*1fb0*/  SHFL.BFLY PT, R5, R12, 0x10, 0x1f ;  /* 0x0e001f000c057f89 */ /* 0x001e2200000e0000 */
[----:B------:R-:W-:-:S04]  /*1fc0*/  UIADD3 UR4, UPT, UPT, UR5, 0x80, URZ ;  /* 0x0000008005047890 */ /* 0x000fc8000fffe0ff */
[----:B------:R-:W-:-:S06]  /*1fd0*/  ULEA UR4, UR6, UR4, 0x18 ;  /* 0x0000000406047291 */ /* 0x000fcc000f8ec0ff */
[----:B------:R-:W-:Y:S01]  /*1fe0*/  LEA R20, R20, UR4, 0x2 ;  /* 0x0000000414147c11 */ /* 0x000fe2000f8e10ff */
[----:B0-----:R-:W-:-:S05]  /*1ff0*/  FADD R5, R5, R12 ;  /* 0x0000000c05057221 */ /* 0x001fca0000000000 */
[----:B------:R-:W0:Y:S02]  /*2000*/  SHFL.BFLY PT, R4, R5, 0x8, 0x1f ;  /* 0x0d001f0005047f89 */ /* 0x000e2400000e0000 */
[----:B0-----:R-:W-:-:S05]  /*2010*/  FADD R4, R5, R4 ;  /* 0x0000000405047221 */ /* 0x001fca0000000000 */
[----:B------:R-:W0:Y:S02]  /*2020*/  SHFL.BFLY PT, R7, R4, 0x4, 0x1f ;  /* 0x0c801f0004077f89 */ /* 0x000e2400000e0000 */
[----:B0-----:R-:W-:-:S05]  /*2030*/  FADD R7, R4, R7 ;  /* 0x0000000704077221 */ /* 0x001fca0000000000 */
[----:B------:R-:W0:Y:S02]  /*2040*/  SHFL.BFLY PT, R6, R7, 0x2, 0x1f ;  /* 0x0c401f0007067f89 */ /* 0x000e2400000e0000 */
[----:B0-----:R-:W-:-:S05]  /*2050*/  FADD R6, R7, R6 ;  /* 0x0000000607067221 */ /* 0x001fca0000000000 */
[----:B------:R-:W0:Y:S02]  /*2060*/  SHFL.BFLY PT, R9, R6, 0x1, 0x1f ;  /* 0x0c201f0006097f89 */ /* 0x000e2400000e0000 */
[----:B0-----:R-:W-:-:S05]  /*2070*/  FADD R9, R6, R9 ;  /* 0x0000000906097221 */ /* 0x001fca0000000000 */
[----:B------:R0:W-:Y:S01]  /*2080*/  @!P1 STS [R20], R9 ;  /* 0x0000000914009388 */ /* 0x0001e20000000800 */
[----:B------:R-:W-:Y:S05]  /*2090*/  @!P0 EXIT ;  /* 0x000000000000894d */ /* 0x000fea0003800000 */
[----:B------:R-:W1:Y:S01]  /*20a0*/  LDS R4, [R20] ;  /* 0x0000000014047984 */ /* 0x000e620000000800 */
[-C--:B------:R-:W-:Y:S01]  /*20b0*/  LOP3.LUT R6, RZ, R24.reuse, RZ, 0x33, !PT ;  /* 0x00000018ff067212 */ /* 0x080fe200078e33ff */
[----:B------:R-:W-:Y:S01]  /*20c0*/  BSSY.RECONVERGENT B0, `(.L_x_52) ;  /* 0x000004b000007945 */ /* 0x000fe20003800200 */
[----:B------:R-:W-:Y:S01]  /*20d0*/  MOV R5, 0x4b800000 ;  /* 0x4b80000000057802 */ /* 0x000fe20000000f00 */
[----:B------:R-:W3:Y:S01]  /*20e0*/  LDS R26, [R26] ;  /* 0x000000001a1a7984 */ /* 0x000ee20000000800 */
[----:B------:R-:W-:Y:S01]  /*20f0*/  IADD3 R6, PT, PT, R6, R3, RZ ;  /* 0x0000000306067210 */ /* 0x000fe20007ffe0ff */
[----:B------:R-:W-:Y:S01]  /*2100*/  IMAD.MOV.U32 R17, RZ, RZ, RZ ;  /* 0x000000ffff117224 */ /* 0x000fe200078e00ff */
[----:B------:R-:W-:Y:S02]  /*2110*/  MOV R16, R24 ;  /* 0x0000001800107202 */ /* 0x000fe40000000f00 */
[C---:B------:R-:W-:Y:S02]  /*2120*/  ISETP.GE.U32.AND P1, PT, R6.reuse, 0x60, PT ;  /* 0x000000600600780c */ /* 0x040fe40003f26070 */
[----:B------:R-:W-:-:S04]  /*2130*/  LEA.HI R7, R6, 0x1, RZ, 0x1b ;  /* 0x0000000106077811 */ /* 0x000fc800078fd8ff */
[----:B------:R-:W-:-:S04]  /*2140*/  LOP3.LUT R11, R7, 0x3, RZ, 0xc0, !PT ;  /* 0x00000003070b7812 */ /* 0x000fc800078ec0ff */
[----:B------:R-:W-:Y:S02]  /*2150*/  ISETP.NE.AND P4, PT, R11, RZ, PT ;  /* 0x000000ff0b00720c */ /* 0x000fe40003f85270 */
[----:B-1----:R-:W-:-:S04]  /*2160*/  FSETP.GEU.AND P0, PT, |R4|, 1.175494350822287508e-38, PT ;  /* 0x008000000400780b */ /* 0x002fc80003f0e200 */
[----:B------:R-:W-:-:S09]  /*2170*/  FSEL R5, R5, 1, !P0 ;  /* 0x3f80000005057808 */ /* 0x000fd20004000000 */
[----:B------:R-:W-:-:S04]  /*2180*/  @!P0 FMUL R4, R4, 16777216 ;  /* 0x4b80000004048820 */ /* 0x000fc80000400000 */
[----:B------:R-:W1:Y:S02]  /*2190*/  MUFU.RCP R10, R4 ;  /* 0x00000004000a7308 */ /* 0x000e640000001000 */
[----:B-1----:R-:W-:Y:S01]  /*21a0*/  FMUL R10, R10, R5 ;  /* 0x000000050a0a7220 */ /* 0x002fe20000400000 */
[----:B---3--:R-:W-:Y:S06]  /*21b0*/  @!P1 BRA `(.L_x_53) ;  /* 0x0000000000ec9947 */ /* 0x008fec0003800000 */
[----:B0-----:R-:W0:Y:S01]  /*21c0*/  LDC.64 R8, c[0x0][0x388] ;  /* 0x0000e200ff087b82 */ /* 0x001e220000000a00 */
[CC--:B------:R-:W-:Y:S01]  /*21d0*/  IMAD R23, R24.reuse, R0.reuse, R23 ;  /* 0x0000000018177224 */ /* 0x0c0fe200078e0217 */
[C---:B------:R-:W-:Y:S02]  /*21e0*/  IADD3 R19, PT, PT, R24.reuse, 0x40, RZ ;  /* 0x0000004018137810 */ /* 0x040fe40007ffe0ff */
[----:B------:R-:W-:Y:S01]  /*21f0*/  IADD3 R25, PT, PT, R24, 0x20, RZ ;  /* 0x0000002018197810 */ /* 0x000fe20007ffe0ff */
[----:B------:R-:W-:Y:S01]  /*2200*/  IMAD R3, R2, R3, R23 ;  /* 0x0000000302037224 */ /* 0x000fe200078e0217 */
[----:B------:R-:W-:Y:S01]  /*2210*/  IADD3 R23, PT, PT, R24, 0x60, RZ ;  /* 0x0000006018177810 */ /* 0x000fe20007ffe0ff */
[----:B------:R-:W-:Y:S01]  /*2220*/  IMAD.MOV.U32 R2, RZ, RZ, R1 ;  /* 0x000000ffff027224 */ /* 0x000fe200078e0001 */
[----:B------:R-:W-:Y:S01]  /*2230*/  LOP3.LUT R17, R7, 0xffffffc, RZ, 0xc0, !PT ;  /* 0x0ffffffc07117812 */ /* 0x000fe200078ec0ff */
[--C-:B------:R-:W-:Y:S01]  /*2240*/  IMAD R19, R19, R0, R21.reuse ;  /* 0x0000000013137224 */ /* 0x100fe200078e0215 */
[----:B------:R-:W-:Y:S01]  /*2250*/  MOV R16, R24 ;  /* 0x0000001800107202 */ /* 0x000fe20000000f00 */
[-CC-:B------:R-:W-:Y:S01]  /*2260*/  IMAD R23, R23, R0.reuse, R21.reuse ;  /* 0x0000000017177224 */ /* 0x180fe200078e0215 */
[----:B------:R-:W-:Y:S01]  /*2270*/  IADD3 R18, PT, PT, -R17, RZ, RZ ;  /* 0x000000ff11127210 */ /* 0x000fe20007ffe1ff */
[----:B------:R-:W-:-:S07]  /*2280*/  IMAD R25, R25, R0, R21 ;  /* 0x0000000019197224 */ /* 0x000fce00078e0215 */
.L_x_54:
[----:B-1----:R1:W3:Y:S01]  /*2290*/  LDL.128 R4, [R2] ;  /* 0x0000000002047983 */ /* 0x0022e20000100c00 */
[----:B------:R-:W-:Y:S02]  /*22a0*/  IADD3 R18, PT, PT, R18, 0x4, RZ ;  /* 0x0000000412127810 */ /* 0x000fe40007ffe0ff */
[----:B------:R-:W-:Y:S02]  /*22b0*/  IADD3 R16, PT, PT, R16, 0x80, RZ ;  /* 0x0000008010107810 */ /* 0x000fe40007ffe0ff */
[----:B-1----:R-:W-:Y:S01]  /*22c0*/  IADD3 R2, PT, PT, R2, 0x10, RZ ;  /* 0x0000001002027810 */ /* 0x002fe20007ffe0ff */
[C---:B---3--:R-:W-:Y:S01]  /*22d0*/  FADD R4, -R26.reuse, R4 ;  /* 0x000000041a047221 */ /* 0x048fe20000000100 */
[C---:B------:R-:W-:Y:S01]  /*22e0*/  FADD R5, -R26.reuse, R5 ;  /* 0x000000051a057221 */ /* 0x040fe20000000100 */
[C---:B------:R-:W-:Y:S01]  /*22f0*/  FADD R6, -R26.reuse, R6 ;  /* 0x000000061a067221 */ /* 0x040fe20000000100 */
[----:B------:R-:W-:Y:S01]  /*2300*/  FADD R7, -R26, R7 ;  /* 0x000000071a077221 */ /* 0x000fe20000000100 */
[----:B------:R-:W-:Y:S01]  /*2310*/  FMUL R12, R4, 1.4426950216293334961 ;  /* 0x3fb8aa3b040c7820 */ /* 0x000fe20000400000 */
[----:B------:R-:W-:Y:S01]  /*2320*/  FMUL R13, R5, 1.4426950216293334961 ;  /* 0x3fb8aa3b050d7820 */ /* 0x000fe20000400000 */
[----:B------:R-:W-:Y:S01]  /*2330*/  FMUL R14, R6, 1.4426950216293334961 ;  /* 0x3fb8aa3b060e7820 */ /* 0x000fe20000400000 */
[----:B------:R-:W-:Y:S01]  /*2340*/  FMUL R20, R7, 1.4426950216293334961 ;  /* 0x3fb8aa3b07147820 */ /* 0x000fe20000400000 */
[----:B0-----:R-:W-:Y:S01]  /*2350*/  IMAD.WIDE.U32 R4, R3, 0x4, R8 ;  /* 0x0000000403047825 */ /* 0x001fe200078e0008 */
[----:B------:R-:W-:-:S02]  /*2360*/  FSETP.GEU.AND P0, PT, R12, -126, PT ;  /* 0xc2fc00000c00780b */ /* 0x000fc40003f0e000 */
[----:B------:R-:W-:Y:S01]  /*2370*/  FSETP.GEU.AND P1, PT, R13, -126, PT ;  /* 0xc2fc00000d00780b */ /* 0x000fe20003f2e000 */
[----:B------:R-:W-:Y:S01]  /*2380*/  IMAD R3, R0, 0x80, R3 ;  /* 0x0000008000037824 */ /* 0x000fe200078e0203 */
[----:B------:R-:W-:Y:S02]  /*2390*/  FSETP.GEU.AND P2, PT, R14, -126, PT ;  /* 0xc2fc00000e00780b */ /* 0x000fe40003f4e000 */
[----:B------:R-:W-:-:S07]  /*23a0*/  FSETP.GEU.AND P3, PT, R20, -126, PT ;  /* 0xc2fc00001400780b */ /* 0x000fce0003f6e000 */
[----:B------:R-:W-:Y:S02]  /*23b0*/  @!P0 FMUL R12, R12, 0.5 ;  /* 0x3f0000000c0c8820 */ /* 0x000fe40000400000 */
[----:B------:R-:W-:Y:S02]  /*23c0*/  @!P1 FMUL R13, R13, 0.5 ;  /* 0x3f0000000d0d9820 */ /* 0x000fe40000400000 */
[----:B------:R-:W-:Y:S01]  /*23d0*/  @!P2 FMUL R14, R14, 0.5 ;  /* 0x3f0000000e0ea820 */ /* 0x000fe20000400000 */
[----:B------:R-:W0:Y:S01]  /*23e0*/  MUFU.EX2 R7, R12 ;  /* 0x0000000c00077308 */ /* 0x000e220000000800 */
[----:B------:R-:W-:-:S07]  /*23f0*/  @!P3 FMUL R20, R20, 0.5 ;  /* 0x3f0000001414b820 */ /* 0x000fce0000400000 */
[----:B------:R1:W3:Y:S08]  /*2400*/  MUFU.EX2 R15, R13 ;  /* 0x0000000d000f7308 */ /* 0x0002f00000000800 */
[----:B------:R4:W5:Y:S01]  /*2410*/  MUFU.EX2 R27, R14 ;  /* 0x0000000e001b7308 */ /* 0x0009620000000800 */
[----:B0-----:R-:W-:Y:S01]  /*2420*/  @!P0 FMUL R7, R7, R7 ;  /* 0x0000000707078220 */ /* 0x001fe20000400000 */
[----:B-1----:R-:W-:Y:S01]  /*2430*/  IMAD.WIDE.U32 R12, R19, 0x4, R8 ;  /* 0x00000004130c7825 */ /* 0x002fe200078e0008 */
[----:B------:R-:W-:-:S03]  /*2440*/  ISETP.NE.AND P0, PT, R18, RZ, PT ;  /* 0x000000ff1200720c */ /* 0x000fc60003f05270 */
[----:B------:R-:W-:Y:S01]  /*2450*/  FMUL R31, R10, R7 ;  /* 0x000000070a1f7220 */ /* 0x000fe20000400000 */
[--C-:B------:R-:W-:Y:S01]  /*2460*/  IMAD.WIDE.U32 R6, R25, 0x4, R8.reuse ;  /* 0x0000000419067825 */ /* 0x100fe200078e0008 */
[C---:B------:R-:W-:Y:S01]  /*2470*/  LEA R19, R0.reuse, R19, 0x7 ;  /* 0x0000001300137211 */ /* 0x040fe200078e38ff */
[----:B------:R-:W0:Y:S02]  /*2480*/  MUFU.EX2 R29, R20 ;  /* 0x00000014001d7308 */ /* 0x000e240000000800 */
[----:B---3--:R-:W-:Y:S01]  /*2490*/  @!P1 FMUL R15, R15, R15 ;  /* 0x0000000f0f0f9220 */ /* 0x008fe20000400000 */
[----:B------:R1:W-:Y:S01]  /*24a0*/  STG.E desc[UR8][R4.64], R31 ;  /* 0x0000001f04007986 */ /* 0x0003e2000c101908 */
[----:B------:R-:W-:Y:S02]  /*24b0*/  LEA R25, R0, R25, 0x7 ;  /* 0x0000001900197211 */ /* 0x000fe400078e38ff */
[----:B------:R-:W-:Y:S01]  /*24c0*/  FMUL R33, R10, R15 ;  /* 0x0000000f0a217220 */ /* 0x000fe20000400000 */
[----:B----4-:R-:W-:Y:S01]  /*24d0*/  IMAD.WIDE.U32 R14, R23, 0x4, R8 ;  /* 0x00000004170e7825 */ /* 0x010fe200078e0008 */
[----:B------:R-:W-:-:S03]  /*24e0*/  LEA R23, R0, R23, 0x7 ;  /* 0x0000001700177211 */ /* 0x000fc600078e38ff */
[----:B-----5:R-:W-:Y:S01]  /*24f0*/  @!P2 FMUL R27, R27, R27 ;  /* 0x0000001b1b1ba220 */ /* 0x020fe20000400000 */
[----:B------:R1:W-:Y:S03]  /*2500*/  STG.E desc[UR8][R6.64], R33 ;  /* 0x0000002106007986 */ /* 0x0003e6000c101908 */
[----:B------:R-:W-:Y:S01]  /*2510*/  FMUL R27, R10, R27 ;  /* 0x0000001b0a1b7220 */ /* 0x000fe20000400000 */
[----:B0-----:R-:W-:-:S04]  /*2520*/  @!P3 FMUL R29, R29, R29 ;  /* 0x0000001d1d1db220 */ /* 0x001fc80000400000 */
[----:B------:R1:W-:Y:S01]  /*2530*/  STG.E desc[UR8][R12.64], R27 ;  /* 0x0000001b0c007986 */ /* 0x0003e2000c101908 */
[----:B------:R-:W-:-:S05]  /*2540*/  FMUL R29, R10, R29 ;  /* 0x0000001d0a1d7220 */ /* 0x000fca0000400000 */
[----:B------:R1:W-:Y:S01]  /*2550*/  STG.E desc[UR8][R14.64], R29 ;  /* 0x0000001d0e007986 */ /* 0x0003e2000c101908 */
[----:B------:R-:W-:Y:S05]  /*2560*/  @P0 BRA `(.L_x_54) ;  /* 0xfffffffc00480947 */ /* 0x000fea000383ffff */
.L_x_53:
[----:B------:R-:W-:Y:S05]  /*2570*/  BSYNC.RECONVERGENT B0 ;  /* 0x0000000000007941 */ /* 0x000fea0003800200 */
.L_x_52:
[----:B------:R-:W-:Y:S05]  /*2580*/  @!P4 EXIT ;  /* 0x000000000000c94d */ /* 0x000fea0003800000 */
[----:B------:R-:W3:Y:S01]  /*2590*/  LDC.64 R2, c[0x0][0x388] ;  /* 0x0000e200ff027b82 */ /* 0x000ee20000000a00 */
[----:B------:R-:W-:Y:S02]  /*25a0*/  IMAD R8, R17, 0x4, R1 ;  /* 0x0000000411087824 */ /* 0x000fe400078e0201 */
[----:B------:R-:W-:-:S07]  /*25b0*/  IMAD.MOV R11, RZ, RZ, -R11 ;  /* 0x000000ffff0b7224 */ /* 0x000fce00078e0a0b */
.L_x_55:
[----:B-1--4-:R1:W4:Y:S01]  /*25c0*/  LDL R5, [R8] ;  /* 0x0000000008057983 */ /* 0x0123220000100800 */
[----:B------:R-:W-:Y:S02]  /*25d0*/  IADD3 R11, PT, PT, R11, 0x1, RZ ;  /* 0x000000010b0b7810 */ /* 0x000fe40007ffe0ff */
[----:B------:R-:W-:Y:S02]  /*25e0*/  IADD3 R17, PT, PT, R17, 0x1, RZ ;  /* 0x0000000111117810 */ /* 0x000fe40007ffe0ff */
[----:B-1----:R-:W-:Y:S01]  /*25f0*/  IADD3 R8, PT, PT, R8, 0x4, RZ ;  /* 0x0000000408087810 */ /* 0x002fe20007ffe0ff */
[----:B----4-:R-:W-:-:S04]  /*2600*/  FADD R5, -R26, R5 ;  /* 0x000000051a057221 */ /* 0x010fc80000000100 */
[----:B------:R-:W-:Y:S01]  /*2610*/  FMUL R6, R5, 1.4426950216293334961 ;  /* 0x3fb8aa3b05067820 */ /* 0x000fe20000400000 */
[----:B------:R-:W-:Y:S01]  /*2620*/  IMAD R5, R16, R0, R21 ;  /* 0x0000000010057224 */ /* 0x000fe200078e0215 */
[----:B------:R-:W-:-:S03]  /*2630*/  LEA R16, R17, R24, 0x5 ;  /* 0x0000001811107211 */ /* 0x000fc600078e28ff */
[----:B------:R-:W-:Y:S01]  /*2640*/  FSETP.GEU.AND P0, PT, R6, -126, PT ;  /* 0xc2fc00000600780b */ /* 0x000fe20003f0e000 */
[----:B---3--:R-:W-:-:S12]  /*2650*/  IMAD.WIDE.U32 R4, R5, 0x4, R2 ;  /* 0x0000000405047825 */ /* 0x008fd800078e0002 */
[----:B------:R-:W-:-:S04]  /*2660*/  @!P0 FMUL R6, R6, 0.5 ;  /* 0x3f00000006068820 */ /* 0x000fc80000400000 */
[----:B------:R-:W1:Y:S02]  /*2670*/  MUFU.EX2 R7, R6 ;  /* 0x0000000600077308 */ /* 0x000e640000000800 */
[----:B-1----:R-:W-:Y:S01]  /*2680*/  @!P0 FMUL R7, R7, R7 ;  /* 0x0000000707078220 */ /* 0x002fe20000400000 */
[----:B------:R-:W-:-:S03]  /*2690*/  ISETP.NE.AND P0, PT, R11, RZ, PT ;  /* 0x000000ff0b00720c */ /* 0x000fc60003f05270 */
[----:B------:R-:W-:-:S05]  /*26a0*/  FMUL R7, R10, R7 ;  /* 0x000000070a077220 */ /* 0x000fca0000400000 */
[----:B------:R4:W-:Y:S05]  /*26b0*/  STG.E desc[UR8][R4.64], R7 ;  /* 0x0000000704007986 */ /* 0x0009ea000c101908 */
[----:B------:R-:W-:Y:S05]  /*26c0*/  @P0 BRA `(.L_x_55) ;  /* 0xfffffffc00bc0947 */ /* 0x000fea000383ffff */
[----:B------:R-:W-:Y:S05]  /*26d0*/  EXIT ;  /* 0x000000000000794d */ /* 0x000fea0003800000 */
.L_x_56:
        /* <DEDUP_REMOVED lines=10> */
.L_x_58:


//--------------------- .nv.shared._Z19_blockSoftmaxKernelILi1024EEvPfS0_iii --------------------------
	.section	.nv.shared._Z19_blockSoftmaxKernelILi1024EEvPfS0_iii,"aw",@nobits
	.sectionflags	@""
	.align	8
.nv.shared._Z19_blockSoftmaxKernelILi1024EEvPfS0_iii:
	.zero		1328


//--------------------- .nv.shared.reserved.0     --------------------------
	.section	.nv.shared.reserved.0,"aw",@nobits
	.weak		__nv_reservedSMEM_offset_0_alias
	.size		__nv_reservedSMEM_offset_0_alias, 0, 64
	.other		__nv_reservedSMEM_offset_0_alias,@"STO_CUDA_RESERVED_SHARED STV_DEFAULT"
__nv_reservedSMEM_offset_0_alias:
	.zero		0
	.zero		64


//--------------------- .nv.global                --------------------------
	.section	.nv.global,"aw",@nobits
.nv.global:
	.type		_ZN34_INTERNAL_f797c7a4_4_k_cu_93dd87b44cuda3std3__48in_placeE,@object
	.size		_ZN34_INTERNAL_f797c7a4_4_k_cu_93dd87b44cuda3std3__48in_placeE,(_ZN34_INTERNAL_f797c7a4_4_k_cu_93dd87b44cuda3std6ranges3__45__cpo8distanceE - _ZN34_INTERNAL_f797c7a4_4_k_cu_93dd87b44cuda3std3__48in_placeE)
_ZN34_INTERNAL_f797c7a4_4_k_cu_93dd87b44cuda3std3__48in_placeE:
	.zero		1
	.type		_ZN34_INTERNAL_f797c7a4_4_k_cu_93dd87b44cuda3std6ranges3__45__cpo8distanceE,@object
	.size		_ZN34_INTERNAL_f797c7a4_4_k_cu_93dd87b44cuda3std6ranges3__45__cpo8distanceE,(_ZN34_INTERNAL_f797c7a4_4_k_cu_93dd87b44cuda3std3__45__cpo6cbeginE - _ZN34_INTERNAL_f797c7a4_4_k_cu_93dd87b44cuda3std6ranges3__45__cpo8distanceE)
_ZN34_INTERNAL_f797c7a4_4_k_cu_93dd87b44cuda3std6ranges3__45__cpo8distanceE:
	.zero		1
	.type		_ZN34_INTERNAL_f797c7a4_4_k_cu_93dd87b44cuda3std3__45__cpo6cbeginE,@object
	.size		_ZN34_INTERNAL_f797c7a4_4_k_cu_93dd87b44cuda3std3__45__cpo6cbeginE,(_ZN34_INTERNAL_f797c7a4_4_k_cu_93dd87b44cuda3std6ranges3__45__cpo7advanceE - _ZN34_INTERNAL_f797c7a4_4_k_cu_93dd87b44cuda3std3__45__cpo6cbeginE)
_ZN34_INTERNAL_f797c7a4_4_k_cu_93dd87b44cuda3std3__45__cpo6cbeginE:
	.zero		1
	.type		_ZN34_INTERNAL_f797c7a4_4_k_cu_93dd87b44cuda3std6ranges3__45__cpo7advanceE,@object
	.size		_ZN34_INTERNAL_f797c7a4_4_k_cu_93dd87b44cuda3std6ranges3__45__cpo7advanceE,(_ZN34_INTERNAL_f797c7a4_4_k_cu_93dd87b44cuda3std3__45__cpo7crbeginE - _ZN34_INTERNAL_f797c7a4_4_k_cu_93dd87b44cuda3std6ranges3__45__cpo7advanceE)
_ZN34_INTERNAL_f797c7a4_4_k_cu_93dd87b44cuda3std6ranges3__45__cpo7advanceE:
	.zero		1
	.type		_ZN34_INTERNAL_f797c7a4_4_k_cu_93dd87b44cuda3std3__45__cpo7crbeginE,@object
	.size		_ZN34_INTERNAL_f797c7a4_4_k_cu_93dd87b44cuda3std3__45__cpo7crbeginE,(_ZN34_INTERNAL_f797c7a4_4_k_cu_93dd87b44cuda3std6ranges3__45__cpo4dataE - _ZN34_INTERNAL_f797c7a4_4_k_cu_93dd87b44cuda3std3__45__cpo7crbeginE)
_ZN34_INTERNAL_f797c7a4_4_k_cu_93dd87b44cuda3std3__45__cpo7crbeginE:
	.zero		1
	.type		_ZN34_INTERNAL_f797c7a4_4_k_cu_93dd87b44cuda3std6ranges3__45__cpo4dataE,@object
	.size		_ZN34_INTERNAL_f797c7a4_4_k_cu_93dd87b44cuda3std6ranges3__45__cpo4dataE,(_ZN34_INTERNAL_f797c7a4_4_k_cu_93dd87b44cuda3std6ranges3__45__cpo5beginE - _ZN34_INTERNAL_f797c7a4_4_k_cu_93dd87b44cuda3std6ranges3__45__cpo4dataE)
_ZN34_INTERNAL_f797c7a4_4_k_cu_93dd87b44cuda3std6ranges3__45__cpo4dataE:
	.zero		1
	.type		_ZN34_INTERNAL_f797c7a4_4_k_cu_93dd87b44cuda3std6ranges3__45__cpo5beginE,@object
	.size		_ZN34_INTERNAL_f797c7a4_4_k_cu_93dd87b44cuda3std6ranges3__45__cpo5beginE,(_ZN34_INTERNAL_f797c7a4_4_k_cu_93dd87b44cuda3std3__436_GLOBAL__N__f797c7a4_4_k_cu_93dd87b46ignoreE - _ZN34_INTERNAL_f797c7a4_4_k_cu_93dd87b44cuda3std6ranges3__45__cpo5beginE)
_ZN34_INTERNAL_f797c7a4_4_k_cu_93dd87b44cuda3std6ranges3__45__cpo5beginE:
	.zero		1
	.type		_ZN34_INTERNAL_f797c7a4_4_k_cu_93dd87b44cuda3std3__436_GLOBAL__N__f797c7a4_4_k_cu_93dd87b46ignoreE,@object
	.size		_ZN34_INTERNAL_f797c7a4_4_k_cu_93dd87b44cuda3std3__436_GLOBAL__N__f797c7a4_4_k_cu_93dd87b46ignoreE,(_ZN34_INTERNAL_f797c7a4_4_k_cu_93dd87b44cuda3std6ranges3__45__cpo4sizeE - _ZN34_INTERNAL_f797c7a4_4_k_cu_93dd87b44cuda3std3__436_GLOBAL__N__f797c7a4_4_k_cu_93dd87b46ignoreE)
_ZN34_INTERNAL_f797c7a4_4_k_cu_93dd87b44cuda3std3__436_GLOBAL__N__f797c7a4_4_k_cu_93dd87b46ignoreE:
	.zero		1
	.type		_ZN34_INTERNAL_f797c7a4_4_k_cu_93dd87b44cuda3std6ranges3__45__cpo4sizeE,@object
	.size		_ZN34_INTERNAL_f797c7a4_4_k_cu_93dd87b44cuda3std6ranges3__45__cpo4sizeE,(_ZN34_INTERNAL_f797c7a4_4_k_cu_93dd87b44cuda3std3__45__cpo5beginE - _ZN34_INTERNAL_f797c7a4_4_k_cu_93dd87b44cuda3std6ranges3__45__cpo4sizeE)
_ZN34_INTERNAL_f797c7a4_4_k_cu_93dd87b44cuda3std6ranges3__45__cpo4sizeE:
	.zero		1
	.type		_ZN34_INTERNAL_f797c7a4_4_k_cu_93dd87b44cuda3std3__45__cpo5beginE,@object
	.size		_ZN34_INTERNAL_f797c7a4_4_k_cu_93dd87b44cuda3std3__45__cpo5beginE,(_ZN34_INTERNAL_f797c7a4_4_k_cu_93dd87b44cuda3std6ranges3__45__cpo6cbeginE - _ZN34_INTERNAL_f797c7a4_4_k_cu_93dd87b44cuda3std3__45__cpo5beginE)
_ZN34_INTERNAL_f797c7a4_4_k_cu_93dd87b44cuda3std3__45__cpo5beginE:
	.zero		1
	.type		_ZN34_INTERNAL_f797c7a4_4_k_cu_93dd87b44cuda3std6ranges3__45__cpo6cbeginE,@object
	.size		_ZN34_INTERNAL_f797c7a4_4_k_cu_93dd87b44cuda3std6ranges3__45__cpo6cbeginE,(_ZN34_INTERNAL_f797c7a4_4_k_cu_93dd87b44cuda3std3__45__cpo6rbeginE - _ZN34_INTERNAL_f797c7a4_4_k_cu_93dd87b44cuda3std6ranges3__45__cpo6cbeginE)
_ZN34_INTERNAL_f797c7a4_4_k_cu_93dd87b44cuda3std6ranges3__45__cpo6cbeginE:
	.zero		1
	.type		_ZN34_INTERNAL_f797c7a4_4_k_cu_93dd87b44cuda3std3__45__cpo6rbeginE,@object
	.size		_ZN34_INTERNAL_f797c7a4_4_k_cu_93dd87b44cuda3std3__45__cpo6rbeginE,(_ZN34_INTERNAL_f797c7a4_4_k_cu_93dd87b44cuda3std6ranges3__45__cpo4nextE - _ZN34_INTERNAL_f797c7a4_4_k_cu_93dd87b44cuda3std3__45__cpo6rbeginE)
_ZN34_INTERNAL_f797c7a4_4_k_cu_93dd87b44cuda3std3__45__cpo6rbeginE:
	.zero		1
	.type		_ZN34_INTERNAL_f797c7a4_4_k_cu_93dd87b44cuda3std6ranges3__45__cpo4nextE,@object
	.size		_ZN34_INTERNAL_f797c7a4_4_k_cu_93dd87b44cuda3std6ranges3__45__cpo4nextE,(_ZN34_INTERNAL_f797c7a4_4_k_cu_93dd87b44cuda3std6ranges3__45__cpo4swapE - _ZN34_INTERNAL_f797c7a4_4_k_cu_93dd87b44cuda3std6ranges3__45__cpo4nextE)
_ZN34_INTERNAL_f797c7a4_4_k_cu_93dd87b44cuda3std6ranges3__45__cpo4nextE:
	.zero		1
	.type		_ZN34_INTERNAL_f797c7a4_4_k_cu_93dd87b44cuda3std6ranges3__45__cpo4swapE,@object
	.size		_ZN34_INTERNAL_f797c7a4_4_k_cu_93dd87b44cuda3std6ranges3__45__cpo4swapE,(_ZN34_INTERNAL_f797c7a4_4_k_cu_93dd87b44cuda3std3__420unreachable_sentinelE - _ZN34_INTERNAL_f797c7a4_4_k_cu_93dd87b44cuda3std6ranges3__45__cpo4swapE)
_ZN34_INTERNAL_f797c7a4_4_k_cu_93dd87b44cuda3std6ranges3__45__cpo4swapE:
	.zero		1
	.type		_ZN34_INTERNAL_f797c7a4_4_k_cu_93dd87b44cuda3std3__420unreachable_sentinelE,@object
	.size		_ZN34_INTERNAL_f797c7a4_4_k_cu_93dd87b44cuda3std3__420unreachable_sentinelE,(_ZN34_INTERNAL_f797c7a4_4_k_cu_93dd87b46thrust24THRUST_300001_SM_1000_NS6system6detail10sequential3seqE - _ZN34_INTERNAL_f797c7a4_4_k_cu_93dd87b44cuda3std3__420unreachable_sentinelE)
_ZN34_INTERNAL_f797c7a4_4_k_cu_93dd87b44cuda3std3__420unreachable_sentinelE:
	.zero		1
	.type		_ZN34_INTERNAL_f797c7a4_4_k_cu_93dd87b46thrust24THRUST_300001_SM_1000_NS6system6detail10sequential3seqE,@object
	.size		_ZN34_INTERNAL_f797c7a4_4_k_cu_93dd87b46thrust24THRUST_300001_SM_1000_NS6system6detail10sequential3seqE,(_ZN34_INTERNAL_f797c7a4_4_k_cu_93dd87b44cuda3std3__45__cpo4cendE - _ZN34_INTERNAL_f797c7a4_4_k_cu_93dd87b46thrust24THRUST_300001_SM_1000_NS6system6detail10sequential3seqE)
_ZN34_INTERNAL_f797c7a4_4_k_cu_93dd87b46thrust24THRUST_300001_SM_1000_NS6system6detail10sequential3seqE:
	.zero		1
	.type		_ZN34_INTERNAL_f797c7a4_4_k_cu_93dd87b44cuda3std3__45__cpo4cendE,@object
	.size		_ZN34_INTERNAL_f797c7a4_4_k_cu_93dd87b44cuda3std3__45__cpo4cendE,(_ZN34_INTERNAL_f797c7a4_4_k_cu_93dd87b44cuda3std6ranges3__45__cpo9iter_swapE - _ZN34_INTERNAL_f797c7a4_4_k_cu_93dd87b44cuda3std3__45__cpo4cendE)
_ZN34_INTERNAL_f797c7a4_4_k_cu_93dd87b44cuda3std3__45__cpo4cendE:
	.zero		1
	.type		_ZN34_INTERNAL_f797c7a4_4_k_cu_93dd87b44cuda3std6ranges3__45__cpo9iter_swapE,@object
	.size		_ZN34_INTERNAL_f797c7a4_4_k_cu_93dd87b44cuda3std6ranges3__45__cpo9iter_swapE,(_ZN34_INTERNAL_f797c7a4_4_k_cu_93dd87b44cuda3std3__45__cpo5crendE - _ZN34_INTERNAL_f797c7a4_4_k_cu_93dd87b44cuda3std6ranges3__45__cpo9iter_swapE)
_ZN34_INTERNAL_f797c7a4_4_k_cu_93dd87b44cuda3std6ranges3__45__cpo9iter_swapE:
	.zero		1
	.type		_ZN34_INTERNAL_f797c7a4_4_k_cu_93dd87b44cuda3std3__45__cpo5crendE,@object
	.size		_ZN34_INTERNAL_f797c7a4_4_k_cu_93dd87b44cuda3std3__45__cpo5crendE,(_ZN34_INTERNAL_f797c7a4_4_k_cu_93dd87b44cuda3std6ranges3__45__cpo5cdataE - _ZN34_INTERNAL_f797c7a4_4_k_cu_93dd87b44cuda3std3__45__cpo5crendE)
_ZN34_INTERNAL_f797c7a4_4_k_cu_93dd87b44cuda3std3__45__cpo5crendE:
	.zero		1
	.type		_ZN34_INTERNAL_f797c7a4_4_k_cu_93dd87b44cuda3std6ranges3__45__cpo5cdataE,@object
	.size		_ZN34_INTERNAL_f797c7a4_4_k_cu_93dd87b44cuda3std6ranges3__45__cpo5cdataE,(_ZN34_INTERNAL_f797c7a4_4_k_cu_93dd87b44cuda3std6ranges3__45__cpo3endE - _ZN34_INTERNAL_f797c7a4_4_k_cu_93dd87b44cuda3std6ranges3__45__cpo5cdataE)
_ZN34_INTERNAL_f797c7a4_4_k_cu_93dd87b44cuda3std6ranges3__45__cpo5cdataE:
	.zero		1
	.type		_ZN34_INTERNAL_f797c7a4_4_k_cu_93dd87b44cuda3std6ranges3__45__cpo3endE,@object
	.size		_ZN34_INTERNAL_f797c7a4_4_k_cu_93dd87b44cuda3std6ranges3__45__cpo3endE,(_ZN34_INTERNAL_f797c7a4_4_k_cu_93dd87b44cuda3std3__419piecewise_constructE - _ZN34_INTERNAL_f797c7a4_4_k_cu_93dd87b44cuda3std6ranges3__45__cpo3endE)
_ZN34_INTERNAL_f797c7a4_4_k_cu_93dd87b44cuda3std6ranges3__45__cpo3endE:
	.zero		1
	.type		_ZN34_INTERNAL_f797c7a4_4_k_cu_93dd87b44cuda3std3__419piecewise_constructE,@object
	.size		_ZN34_INTERNAL_f797c7a4_4_k_cu_93dd87b44cuda3std3__419piecewise_constructE,(_ZN34_INTERNAL_f797c7a4_4_k_cu_93dd87b44cuda3std6ranges3__45__cpo5ssizeE - _ZN34_INTERNAL_f797c7a4_4_k_cu_93dd87b44cuda3std3__419piecewise_constructE)
_ZN34_INTERNAL_f797c7a4_4_k_cu_93dd87b44cuda3std3__419piecewise_constructE:
	.zero		1
	.type		_ZN34_INTERNAL_f797c7a4_4_k_cu_93dd87b44cuda3std6ranges3__45__cpo5ssizeE,@object
	.size		_ZN34_INTERNAL_f797c7a4_4_k_cu_93dd87b44cuda3std6ranges3__45__cpo5ssizeE,(_ZN34_INTERNAL_f797c7a4_4_k_cu_93dd87b44cuda3std3__45__cpo3endE - _ZN34_INTERNAL_f797c7a4_4_k_cu_93dd87b44cuda3std6ranges3__45__cpo5ssizeE)
_ZN34_INTERNAL_f797c7a4_4_k_cu_93dd87b44cuda3std6ranges3__45__cpo5ssizeE:
	.zero		1
	.type		_ZN34_INTERNAL_f797c7a4_4_k_cu_93dd87b44cuda3std3__45__cpo3endE,@object
	.size		_ZN34_INTERNAL_f797c7a4_4_k_cu_93dd87b44cuda3std3__45__cpo3endE,(_ZN34_INTERNAL_f797c7a4_4_k_cu_93dd87b44cuda3std6ranges3__45__cpo4cendE - _ZN34_INTERNAL_f797c7a4_4_k_cu_93dd87b44cuda3std3__45__cpo3endE)
_ZN34_INTERNAL_f797c7a4_4_k_cu_93dd87b44cuda3std3__45__cpo3endE:
	.zero		1
	.type		_ZN34_INTERNAL_f797c7a4_4_k_cu_93dd87b44cuda3std6ranges3__45__cpo4cendE,@object
	.size		_ZN34_INTERNAL_f797c7a4_4_k_cu_93dd87b44cuda3std6ranges3__45__cpo4cendE,(_ZN34_INTERNAL_f797c7a4_4_k_cu_93dd87b44cuda3std3__45__cpo4rendE - _ZN34_INTERNAL_f797c7a4_4_k_cu_93dd87b44cuda3std6ranges3__45__cpo4cendE)
_ZN34_INTERNAL_f797c7a4_4_k_cu_93dd87b44cuda3std6ranges3__45__cpo4cendE:
	.zero		1
	.type		_ZN34_INTERNAL_f797c7a4_4_k_cu_93dd87b44cuda3std3__45__cpo4rendE,@object
	.size		_ZN34_INTERNAL_f797c7a4_4_k_cu_93dd87b44cuda3std3__45__cpo4rendE,(_ZN34_INTERNAL_f797c7a4_4_k_cu_93dd87b44cuda3std6ranges3__45__cpo4prevE - _ZN34_INTERNAL_f797c7a4_4_k_cu_93dd87b44cuda3std3__45__cpo4rendE)
_ZN34_INTERNAL_f797c7a4_4_k_cu_93dd87b44cuda3std3__45__cpo4rendE:
	.zero		1
	.type		_ZN34_INTERNAL_f797c7a4_4_k_cu_93dd87b44cuda3std6ranges3__45__cpo4prevE,@object
	.size		_ZN34_INTERNAL_f797c7a4_4_k_cu_93dd87b44cuda3std6ranges3__45__cpo4prevE,(_ZN34_INTERNAL_f797c7a4_4_k_cu_93dd87b44cuda3std6ranges3__45__cpo9iter_moveE - _ZN34_INTERNAL_f797c7a4_4_k_cu_93dd87b44cuda3std6ranges3__45__cpo4prevE)
_ZN34_INTERNAL_f797c7a4_4_k_cu_93dd87b44cuda3std6ranges3__45__cpo4prevE:
	.zero		1
	.type		_ZN34_INTERNAL_f797c7a4_4_k_cu_93dd87b44cuda3std6ranges3__45__cpo9iter_moveE,@object
	.size		_ZN34_INTERNAL_f797c7a4_4_k_cu_93dd87b44cuda3std6ranges3__45__cpo9iter_moveE,(.L_13 - _ZN34_INTERNAL_f797c7a4_4_k_cu_93dd87b44cuda3std6ranges3__45__cpo9iter_moveE)
_ZN34_INTERNAL_f797c7a4_4_k_cu_93dd87b44cuda3std6ranges3__45__cpo9iter_moveE:
	.zero		1
.L_13:


//--------------------- .nv.shared._Z18_warpSoftmaxKernelPfS_iii --------------------------
	.section	.nv.shared._Z18_warpSoftmaxKernelPfS_iii,"aw",@nobits
	.sectionflags	@""
	.align	4
.nv.shared._Z18_warpSoftmaxKernelPfS_iii:
	.zero		1280


//--------------------- .nv.constant0._Z19_blockSoftmaxKernelILi1024EEvPfS0_iii --------------------------
	.section	.nv.constant0._Z19_blockSoftmaxKernelILi1024EEvPfS0_iii,"a",@progbits
	.sectionflags	@""
	.align	4
.nv.constant0._Z19_blockSoftmaxKernelILi1024EEvPfS0_iii:
	.zero		924


//--------------------- .nv.constant0._Z18_warpSoftmaxKernelPfS_iii --------------------------
	.section	.nv.constant0._Z18_warpSoftmaxKernelPfS_iii,"a",@progbits
	.sectionflags	@""
	.align	4
.nv.constant0._Z18_warpSoftmaxKernelPfS_iii:
	.zero		924


//--------------------- SYMBOLS --------------------------

	.type		.nv.reservedSmem.offset0,@object
	.size		.nv.reservedSmem.offset0,0x4
	.type		.nv.reservedSmem.cap,@object
	.size		.nv.reservedSmem.cap,0x4
